//
// Generated by NVIDIA NVVM Compiler
//
// Compiler Build ID: CL-36424714
// Cuda compilation tools, release 13.0, V13.0.88
// Based on NVVM 20.0.0
//

.version 9.0
.target sm_100
.address_size 64

	// .globl	_Z12setup_kernelP17curandStateXORWOWm
.func  (.param .align 16 .b8 func_retval0[16]) __internal_trig_reduction_slowpathd
(
	.param .b64 __internal_trig_reduction_slowpathd_param_0
)
;
.global .align 4 .b8 precalc_xorwow_matrix[102400];
.global .align 4 .b8 precalc_xorwow_offset_matrix[102400];
.global .align 4 .b8 mrg32k3aM1[2304];
.global .align 4 .b8 mrg32k3aM2[2304];
.global .align 4 .b8 mrg32k3aM1SubSeq[2016];
.global .align 4 .b8 mrg32k3aM2SubSeq[2016];
.global .align 4 .b8 mrg32k3aM1Seq[2304];
.global .align 4 .b8 mrg32k3aM2Seq[2304];
.const .align 8 .b8 __cr_lgamma_table[72];
.global .align 8 .b8 __cudart_i2opi_d[144] = {8, 93, 141, 31, 177, 95, 251, 107, 234, 146, 82, 138, 247, 57, 7, 61, 123, 241, 229, 235, 199, 186, 39, 117, 45, 234, 95, 158, 102, 63, 70, 79, 183, 9, 203, 39, 207, 126, 54, 109, 31, 109, 10, 90, 139, 17, 47, 239, 15, 152, 5, 222, 255, 151, 248, 31, 59, 40, 249, 189, 139, 95, 132, 156, 244, 57, 83, 131, 57, 214, 145, 57, 65, 126, 95, 180, 38, 112, 156, 233, 132, 68, 187, 46, 245, 53, 130, 232, 62, 167, 41, 177, 28, 235, 29, 254, 28, 146, 209, 9, 234, 46, 73, 6, 224, 210, 77, 66, 58, 110, 36, 183, 97, 197, 187, 222, 171, 99, 81, 254, 65, 144, 67, 60, 153, 149, 98, 219, 192, 221, 52, 245, 209, 87, 39, 252, 41, 21, 68, 78, 110, 131, 249, 162};
.global .align 16 .b8 __cudart_sin_cos_coeffs[128] = {70, 210, 176, 44, 241, 229, 90, 190, 146, 227, 172, 105, 227, 29, 199, 62, 161, 98, 219, 25, 160, 1, 42, 191, 24, 8, 17, 17, 17, 17, 129, 63, 84, 85, 85, 85, 85, 85, 197, 191, 0, 0, 0, 0, 0, 0, 0, 0, 0, 0, 0, 0, 0, 0, 0, 0, 100, 129, 253, 32, 131, 255, 168, 189, 40, 133, 239, 193, 167, 238, 33, 62, 217, 230, 6, 142, 79, 126, 146, 190, 233, 188, 221, 25, 160, 1, 250, 62, 71, 93, 193, 22, 108, 193, 86, 191, 81, 85, 85, 85, 85, 85, 165, 63, 0, 0, 0, 0, 0, 0, 224, 191, 0, 0, 0, 0, 0, 0, 240, 63};

.visible .entry _Z12setup_kernelP17curandStateXORWOWm(
	.param .u64 .ptr .align 1 _Z12setup_kernelP17curandStateXORWOWm_param_0,
	.param .u64 _Z12setup_kernelP17curandStateXORWOWm_param_1
)
{
	.reg .pred 	%p<24>;
	.reg .b32 	%r<413>;
	.reg .b64 	%rd<19>;

	ld.param.u64 	%rd8, [_Z12setup_kernelP17curandStateXORWOWm_param_0];
	ld.param.u64 	%rd9, [_Z12setup_kernelP17curandStateXORWOWm_param_1];
	cvta.to.global.u64 	%rd10, %rd8;
	mov.u32 	%r182, %tid.x;
	mov.u32 	%r183, %ctaid.x;
	mov.u32 	%r184, %ntid.x;
	mad.lo.s32 	%r185, %r183, %r184, %r182;
	cvt.s64.s32 	%rd18, %r185;
	mul.wide.s32 	%rd11, %r185, 48;
	add.s64 	%rd2, %rd10, %rd11;
	cvt.u32.u64 	%r186, %rd9;
	xor.b32  	%r187, %r186, -1429050551;
	mul.lo.s32 	%r188, %r187, 1099087573;
	{ .reg .b32 tmp; mov.b64 {tmp, %r189}, %rd9; }
	xor.b32  	%r190, %r189, -136515619;
	mul.lo.s32 	%r191, %r190, -1703105765;
	add.s32 	%r192, %r188, %r191;
	add.s32 	%r193, %r192, 6615241;
	add.s32 	%r194, %r188, 123456789;
	st.global.v2.u32 	[%rd2], {%r193, %r194};
	xor.b32  	%r195, %r188, 362436069;
	add.s32 	%r196, %r191, 521288629;
	st.global.v2.u32 	[%rd2+8], {%r195, %r196};
	xor.b32  	%r197, %r191, 88675123;
	add.s32 	%r198, %r188, 5783321;
	st.global.v2.u32 	[%rd2+16], {%r197, %r198};
	setp.eq.s32 	%p1, %r185, 0;
	@%p1 bra 	$L__BB0_42;
	mov.b32 	%r319, 0;
$L__BB0_2:
	and.b64  	%rd4, %rd18, 3;
	setp.eq.s64 	%p2, %rd4, 0;
	@%p2 bra 	$L__BB0_41;
	mul.wide.u32 	%rd12, %r319, 3200;
	mov.u64 	%rd13, precalc_xorwow_matrix;
	add.s64 	%rd5, %rd13, %rd12;
	cvt.u32.u64 	%r2, %rd4;
	mov.b32 	%r320, 0;
$L__BB0_4:
	mov.b32 	%r333, 0;
	mov.u32 	%r334, %r333;
	mov.u32 	%r335, %r333;
	mov.u32 	%r336, %r333;
	mov.u32 	%r337, %r333;
	mov.u32 	%r326, %r333;
$L__BB0_5:
	mul.wide.u32 	%rd14, %r326, 4;
	add.s64 	%rd15, %rd2, %rd14;
	ld.global.u32 	%r10, [%rd15+4];
	shl.b32 	%r11, %r326, 5;
	mov.b32 	%r332, 0;
$L__BB0_6:
	.pragma "nounroll";
	shr.u32 	%r203, %r10, %r332;
	and.b32  	%r204, %r203, 1;
	setp.eq.b32 	%p3, %r204, 1;
	not.pred 	%p4, %p3;
	add.s32 	%r205, %r11, %r332;
	mul.lo.s32 	%r206, %r205, 5;
	mul.wide.u32 	%rd16, %r206, 4;
	add.s64 	%rd6, %rd5, %rd16;
	@%p4 bra 	$L__BB0_8;
	ld.global.u32 	%r207, [%rd6];
	xor.b32  	%r337, %r337, %r207;
	ld.global.u32 	%r208, [%rd6+4];
	xor.b32  	%r336, %r336, %r208;
	ld.global.u32 	%r209, [%rd6+8];
	xor.b32  	%r335, %r335, %r209;
	ld.global.u32 	%r210, [%rd6+12];
	xor.b32  	%r334, %r334, %r210;
	ld.global.u32 	%r211, [%rd6+16];
	xor.b32  	%r333, %r333, %r211;
$L__BB0_8:
	and.b32  	%r213, %r203, 2;
	setp.eq.s32 	%p5, %r213, 0;
	@%p5 bra 	$L__BB0_10;
	ld.global.u32 	%r214, [%rd6+20];
	xor.b32  	%r337, %r337, %r214;
	ld.global.u32 	%r215, [%rd6+24];
	xor.b32  	%r336, %r336, %r215;
	ld.global.u32 	%r216, [%rd6+28];
	xor.b32  	%r335, %r335, %r216;
	ld.global.u32 	%r217, [%rd6+32];
	xor.b32  	%r334, %r334, %r217;
	ld.global.u32 	%r218, [%rd6+36];
	xor.b32  	%r333, %r333, %r218;
$L__BB0_10:
	and.b32  	%r220, %r203, 4;
	setp.eq.s32 	%p6, %r220, 0;
	@%p6 bra 	$L__BB0_12;
	ld.global.u32 	%r221, [%rd6+40];
	xor.b32  	%r337, %r337, %r221;
	ld.global.u32 	%r222, [%rd6+44];
	xor.b32  	%r336, %r336, %r222;
	ld.global.u32 	%r223, [%rd6+48];
	xor.b32  	%r335, %r335, %r223;
	ld.global.u32 	%r224, [%rd6+52];
	xor.b32  	%r334, %r334, %r224;
	ld.global.u32 	%r225, [%rd6+56];
	xor.b32  	%r333, %r333, %r225;
$L__BB0_12:
	and.b32  	%r227, %r203, 8;
	setp.eq.s32 	%p7, %r227, 0;
	@%p7 bra 	$L__BB0_14;
	ld.global.u32 	%r228, [%rd6+60];
	xor.b32  	%r337, %r337, %r228;
	ld.global.u32 	%r229, [%rd6+64];
	xor.b32  	%r336, %r336, %r229;
	ld.global.u32 	%r230, [%rd6+68];
	xor.b32  	%r335, %r335, %r230;
	ld.global.u32 	%r231, [%rd6+72];
	xor.b32  	%r334, %r334, %r231;
	ld.global.u32 	%r232, [%rd6+76];
	xor.b32  	%r333, %r333, %r232;
$L__BB0_14:
	and.b32  	%r234, %r203, 16;
	setp.eq.s32 	%p8, %r234, 0;
	@%p8 bra 	$L__BB0_16;
	ld.global.u32 	%r235, [%rd6+80];
	xor.b32  	%r337, %r337, %r235;
	ld.global.u32 	%r236, [%rd6+84];
	xor.b32  	%r336, %r336, %r236;
	ld.global.u32 	%r237, [%rd6+88];
	xor.b32  	%r335, %r335, %r237;
	ld.global.u32 	%r238, [%rd6+92];
	xor.b32  	%r334, %r334, %r238;
	ld.global.u32 	%r239, [%rd6+96];
	xor.b32  	%r333, %r333, %r239;
$L__BB0_16:
	and.b32  	%r241, %r203, 32;
	setp.eq.s32 	%p9, %r241, 0;
	@%p9 bra 	$L__BB0_18;
	ld.global.u32 	%r242, [%rd6+100];
	xor.b32  	%r337, %r337, %r242;
	ld.global.u32 	%r243, [%rd6+104];
	xor.b32  	%r336, %r336, %r243;
	ld.global.u32 	%r244, [%rd6+108];
	xor.b32  	%r335, %r335, %r244;
	ld.global.u32 	%r245, [%rd6+112];
	xor.b32  	%r334, %r334, %r245;
	ld.global.u32 	%r246, [%rd6+116];
	xor.b32  	%r333, %r333, %r246;
$L__BB0_18:
	and.b32  	%r248, %r203, 64;
	setp.eq.s32 	%p10, %r248, 0;
	@%p10 bra 	$L__BB0_20;
	ld.global.u32 	%r249, [%rd6+120];
	xor.b32  	%r337, %r337, %r249;
	ld.global.u32 	%r250, [%rd6+124];
	xor.b32  	%r336, %r336, %r250;
	ld.global.u32 	%r251, [%rd6+128];
	xor.b32  	%r335, %r335, %r251;
	ld.global.u32 	%r252, [%rd6+132];
	xor.b32  	%r334, %r334, %r252;
	ld.global.u32 	%r253, [%rd6+136];
	xor.b32  	%r333, %r333, %r253;
$L__BB0_20:
	and.b32  	%r255, %r203, 128;
	setp.eq.s32 	%p11, %r255, 0;
	@%p11 bra 	$L__BB0_22;
	ld.global.u32 	%r256, [%rd6+140];
	xor.b32  	%r337, %r337, %r256;
	ld.global.u32 	%r257, [%rd6+144];
	xor.b32  	%r336, %r336, %r257;
	ld.global.u32 	%r258, [%rd6+148];
	xor.b32  	%r335, %r335, %r258;
	ld.global.u32 	%r259, [%rd6+152];
	xor.b32  	%r334, %r334, %r259;
	ld.global.u32 	%r260, [%rd6+156];
	xor.b32  	%r333, %r333, %r260;
$L__BB0_22:
	and.b32  	%r262, %r203, 256;
	setp.eq.s32 	%p12, %r262, 0;
	@%p12 bra 	$L__BB0_24;
	ld.global.u32 	%r263, [%rd6+160];
	xor.b32  	%r337, %r337, %r263;
	ld.global.u32 	%r264, [%rd6+164];
	xor.b32  	%r336, %r336, %r264;
	ld.global.u32 	%r265, [%rd6+168];
	xor.b32  	%r335, %r335, %r265;
	ld.global.u32 	%r266, [%rd6+172];
	xor.b32  	%r334, %r334, %r266;
	ld.global.u32 	%r267, [%rd6+176];
	xor.b32  	%r333, %r333, %r267;
$L__BB0_24:
	and.b32  	%r269, %r203, 512;
	setp.eq.s32 	%p13, %r269, 0;
	@%p13 bra 	$L__BB0_26;
	ld.global.u32 	%r270, [%rd6+180];
	xor.b32  	%r337, %r337, %r270;
	ld.global.u32 	%r271, [%rd6+184];
	xor.b32  	%r336, %r336, %r271;
	ld.global.u32 	%r272, [%rd6+188];
	xor.b32  	%r335, %r335, %r272;
	ld.global.u32 	%r273, [%rd6+192];
	xor.b32  	%r334, %r334, %r273;
	ld.global.u32 	%r274, [%rd6+196];
	xor.b32  	%r333, %r333, %r274;
$L__BB0_26:
	and.b32  	%r276, %r203, 1024;
	setp.eq.s32 	%p14, %r276, 0;
	@%p14 bra 	$L__BB0_28;
	ld.global.u32 	%r277, [%rd6+200];
	xor.b32  	%r337, %r337, %r277;
	ld.global.u32 	%r278, [%rd6+204];
	xor.b32  	%r336, %r336, %r278;
	ld.global.u32 	%r279, [%rd6+208];
	xor.b32  	%r335, %r335, %r279;
	ld.global.u32 	%r280, [%rd6+212];
	xor.b32  	%r334, %r334, %r280;
	ld.global.u32 	%r281, [%rd6+216];
	xor.b32  	%r333, %r333, %r281;
$L__BB0_28:
	and.b32  	%r283, %r203, 2048;
	setp.eq.s32 	%p15, %r283, 0;
	@%p15 bra 	$L__BB0_30;
	ld.global.u32 	%r284, [%rd6+220];
	xor.b32  	%r337, %r337, %r284;
	ld.global.u32 	%r285, [%rd6+224];
	xor.b32  	%r336, %r336, %r285;
	ld.global.u32 	%r286, [%rd6+228];
	xor.b32  	%r335, %r335, %r286;
	ld.global.u32 	%r287, [%rd6+232];
	xor.b32  	%r334, %r334, %r287;
	ld.global.u32 	%r288, [%rd6+236];
	xor.b32  	%r333, %r333, %r288;
$L__BB0_30:
	and.b32  	%r290, %r203, 4096;
	setp.eq.s32 	%p16, %r290, 0;
	@%p16 bra 	$L__BB0_32;
	ld.global.u32 	%r291, [%rd6+240];
	xor.b32  	%r337, %r337, %r291;
	ld.global.u32 	%r292, [%rd6+244];
	xor.b32  	%r336, %r336, %r292;
	ld.global.u32 	%r293, [%rd6+248];
	xor.b32  	%r335, %r335, %r293;
	ld.global.u32 	%r294, [%rd6+252];
	xor.b32  	%r334, %r334, %r294;
	ld.global.u32 	%r295, [%rd6+256];
	xor.b32  	%r333, %r333, %r295;
$L__BB0_32:
	and.b32  	%r297, %r203, 8192;
	setp.eq.s32 	%p17, %r297, 0;
	@%p17 bra 	$L__BB0_34;
	ld.global.u32 	%r298, [%rd6+260];
	xor.b32  	%r337, %r337, %r298;
	ld.global.u32 	%r299, [%rd6+264];
	xor.b32  	%r336, %r336, %r299;
	ld.global.u32 	%r300, [%rd6+268];
	xor.b32  	%r335, %r335, %r300;
	ld.global.u32 	%r301, [%rd6+272];
	xor.b32  	%r334, %r334, %r301;
	ld.global.u32 	%r302, [%rd6+276];
	xor.b32  	%r333, %r333, %r302;
$L__BB0_34:
	and.b32  	%r304, %r203, 16384;
	setp.eq.s32 	%p18, %r304, 0;
	@%p18 bra 	$L__BB0_36;
	ld.global.u32 	%r305, [%rd6+280];
	xor.b32  	%r337, %r337, %r305;
	ld.global.u32 	%r306, [%rd6+284];
	xor.b32  	%r336, %r336, %r306;
	ld.global.u32 	%r307, [%rd6+288];
	xor.b32  	%r335, %r335, %r307;
	ld.global.u32 	%r308, [%rd6+292];
	xor.b32  	%r334, %r334, %r308;
	ld.global.u32 	%r309, [%rd6+296];
	xor.b32  	%r333, %r333, %r309;
$L__BB0_36:
	and.b32  	%r311, %r203, 32768;
	setp.eq.s32 	%p19, %r311, 0;
	@%p19 bra 	$L__BB0_38;
	ld.global.u32 	%r312, [%rd6+300];
	xor.b32  	%r337, %r337, %r312;
	ld.global.u32 	%r313, [%rd6+304];
	xor.b32  	%r336, %r336, %r313;
	ld.global.u32 	%r314, [%rd6+308];
	xor.b32  	%r335, %r335, %r314;
	ld.global.u32 	%r315, [%rd6+312];
	xor.b32  	%r334, %r334, %r315;
	ld.global.u32 	%r316, [%rd6+316];
	xor.b32  	%r333, %r333, %r316;
$L__BB0_38:
	add.s32 	%r332, %r332, 16;
	setp.ne.s32 	%p20, %r332, 32;
	@%p20 bra 	$L__BB0_6;
	mad.lo.s32 	%r317, %r326, -31, %r11;
	add.s32 	%r326, %r317, 1;
	setp.ne.s32 	%p21, %r326, 5;
	@%p21 bra 	$L__BB0_5;
	st.global.u32 	[%rd2+4], %r337;
	st.global.u32 	[%rd2+8], %r336;
	st.global.u32 	[%rd2+12], %r335;
	st.global.u32 	[%rd2+16], %r334;
	st.global.u32 	[%rd2+20], %r333;
	add.s32 	%r320, %r320, 1;
	setp.lt.u32 	%p22, %r320, %r2;
	@%p22 bra 	$L__BB0_4;
$L__BB0_41:
	shr.u64 	%rd7, %rd18, 2;
	add.s32 	%r319, %r319, 1;
	setp.gt.u64 	%p23, %rd18, 3;
	mov.u64 	%rd18, %rd7;
	@%p23 bra 	$L__BB0_2;
$L__BB0_42:
	mov.b32 	%r318, 0;
	st.global.v2.u32 	[%rd2+24], {%r318, %r318};
	st.global.u32 	[%rd2+32], %r318;
	mov.b64 	%rd17, 0;
	st.global.u64 	[%rd2+40], %rd17;
	ret;

}
	// .globl	_Z18ray_tracing_kernelPd6vectorddS0_diiP17curandStateXORWOWPi
.visible .entry _Z18ray_tracing_kernelPd6vectorddS0_diiP17curandStateXORWOWPi(
	.param .u64 .ptr .align 1 _Z18ray_tracing_kernelPd6vectorddS0_diiP17curandStateXORWOWPi_param_0,
	.param .align 8 .b8 _Z18ray_tracing_kernelPd6vectorddS0_diiP17curandStateXORWOWPi_param_1[24],
	.param .f64 _Z18ray_tracing_kernelPd6vectorddS0_diiP17curandStateXORWOWPi_param_2,
	.param .f64 _Z18ray_tracing_kernelPd6vectorddS0_diiP17curandStateXORWOWPi_param_3,
	.param .align 8 .b8 _Z18ray_tracing_kernelPd6vectorddS0_diiP17curandStateXORWOWPi_param_4[24],
	.param .f64 _Z18ray_tracing_kernelPd6vectorddS0_diiP17curandStateXORWOWPi_param_5,
	.param .u32 _Z18ray_tracing_kernelPd6vectorddS0_diiP17curandStateXORWOWPi_param_6,
	.param .u32 _Z18ray_tracing_kernelPd6vectorddS0_diiP17curandStateXORWOWPi_param_7,
	.param .u64 .ptr .align 1 _Z18ray_tracing_kernelPd6vectorddS0_diiP17curandStateXORWOWPi_param_8,
	.param .u64 .ptr .align 1 _Z18ray_tracing_kernelPd6vectorddS0_diiP17curandStateXORWOWPi_param_9
)
{
	.reg .pred 	%p<15>;
	.reg .b32 	%r<68>;
	.reg .b32 	%f<5>;
	.reg .b64 	%rd<22>;
	.reg .b64 	%fd<148>;

	ld.param.f64 	%fd32, [_Z18ray_tracing_kernelPd6vectorddS0_diiP17curandStateXORWOWPi_param_4+16];
	ld.param.f64 	%fd31, [_Z18ray_tracing_kernelPd6vectorddS0_diiP17curandStateXORWOWPi_param_4+8];
	ld.param.f64 	%fd30, [_Z18ray_tracing_kernelPd6vectorddS0_diiP17curandStateXORWOWPi_param_4];
	ld.param.f64 	%fd27, [_Z18ray_tracing_kernelPd6vectorddS0_diiP17curandStateXORWOWPi_param_1+16];
	ld.param.f64 	%fd26, [_Z18ray_tracing_kernelPd6vectorddS0_diiP17curandStateXORWOWPi_param_1+8];
	ld.param.f64 	%fd25, [_Z18ray_tracing_kernelPd6vectorddS0_diiP17curandStateXORWOWPi_param_1];
	ld.param.f64 	%fd28, [_Z18ray_tracing_kernelPd6vectorddS0_diiP17curandStateXORWOWPi_param_2];
	ld.param.f64 	%fd29, [_Z18ray_tracing_kernelPd6vectorddS0_diiP17curandStateXORWOWPi_param_3];
	ld.param.f64 	%fd33, [_Z18ray_tracing_kernelPd6vectorddS0_diiP17curandStateXORWOWPi_param_5];
	ld.param.u32 	%r11, [_Z18ray_tracing_kernelPd6vectorddS0_diiP17curandStateXORWOWPi_param_6];
	ld.param.u64 	%rd4, [_Z18ray_tracing_kernelPd6vectorddS0_diiP17curandStateXORWOWPi_param_8];
	ld.param.u64 	%rd5, [_Z18ray_tracing_kernelPd6vectorddS0_diiP17curandStateXORWOWPi_param_9];
	setp.lt.s32 	%p1, %r11, 1;
	@%p1 bra 	$L__BB1_13;
	ld.param.u32 	%r62, [_Z18ray_tracing_kernelPd6vectorddS0_diiP17curandStateXORWOWPi_param_7];
	cvta.to.global.u64 	%rd6, %rd4;
	cvta.to.global.u64 	%rd7, %rd5;
	mov.u32 	%r14, %tid.x;
	mov.u32 	%r15, %ntid.x;
	mov.u32 	%r16, %ctaid.x;
	mad.lo.s32 	%r17, %r16, %r15, %r14;
	mul.wide.s32 	%rd8, %r17, 48;
	add.s64 	%rd1, %rd6, %rd8;
	mul.f64 	%fd34, %fd31, %fd31;
	fma.rn.f64 	%fd35, %fd30, %fd30, %fd34;
	fma.rn.f64 	%fd4, %fd32, %fd32, %fd35;
	mul.f64 	%fd5, %fd33, %fd33;
	mul.wide.s32 	%rd9, %r17, 4;
	add.s64 	%rd2, %rd7, %rd9;
	shr.u32 	%r18, %r62, 31;
	add.s32 	%r19, %r62, %r18;
	shr.s32 	%r20, %r19, 1;
	cvt.rn.f64.s32 	%fd6, %r20;
	div.rn.f64 	%fd7, %fd29, %fd6;
	mov.f64 	%fd36, 0d0000000000000000;
	mov.f64 	%fd37, 0d7FF0000000000000;
	mul.rn.f64 	%fd8, %fd37, %fd36;
	mov.b32 	%r64, 0;
	mov.u64 	%rd12, __cudart_sin_cos_coeffs;
$L__BB1_2:
	ld.global.v2.u32 	{%r22, %r23}, [%rd1];
	shr.u32 	%r24, %r23, 2;
	xor.b32  	%r25, %r24, %r23;
	ld.global.v2.u32 	{%r26, %r27}, [%rd1+8];
	ld.global.v2.u32 	{%r28, %r29}, [%rd1+16];
	shl.b32 	%r30, %r29, 4;
	shl.b32 	%r31, %r25, 1;
	xor.b32  	%r32, %r31, %r30;
	xor.b32  	%r33, %r32, %r25;
	xor.b32  	%r34, %r33, %r29;
	add.s32 	%r35, %r22, %r34;
	add.s32 	%r36, %r35, 362437;
	cvt.rn.f32.u32 	%f1, %r36;
	fma.rn.f32 	%f2, %f1, 0f2F800000, 0f2F000000;
	cvt.f64.f32 	%fd38, %f2;
	mul.f64 	%fd9, %fd38, 0d400921FB54442D18;
	shr.u32 	%r37, %r26, 2;
	xor.b32  	%r38, %r37, %r26;
	st.global.v2.u32 	[%rd1+8], {%r28, %r29};
	shl.b32 	%r39, %r34, 4;
	shl.b32 	%r40, %r38, 1;
	xor.b32  	%r41, %r40, %r39;
	xor.b32  	%r42, %r41, %r38;
	xor.b32  	%r43, %r42, %r34;
	st.global.v2.u32 	[%rd1+16], {%r34, %r43};
	add.s32 	%r44, %r22, 724874;
	st.global.v2.u32 	[%rd1], {%r44, %r27};
	add.s32 	%r45, %r43, %r44;
	cvt.rn.f32.u32 	%f3, %r45;
	fma.rn.f32 	%f4, %f3, 0f2F800000, 0f2F000000;
	cvt.f64.f32 	%fd39, %f4;
	fma.rn.f64 	%fd10, %fd39, 0d4000000000000000, 0dBFF0000000000000;
	mul.f64 	%fd40, %fd10, %fd10;
	mov.f64 	%fd41, 0d3FF0000000000000;
	sub.f64 	%fd42, %fd41, %fd40;
	sqrt.rn.f64 	%fd11, %fd42;
	setp.eq.f64 	%p2, %fd9, 0d7FF0000000000000;
	mov.b32 	%r66, 1;
	mov.f64 	%fd145, %fd8;
	@%p2 bra 	$L__BB1_6;
	mul.f64 	%fd43, %fd9, 0d3FE45F306DC9C883;
	cvt.rni.s32.f64 	%r65, %fd43;
	cvt.rn.f64.s32 	%fd44, %r65;
	fma.rn.f64 	%fd45, %fd44, 0dBFF921FB54442D18, %fd9;
	fma.rn.f64 	%fd46, %fd44, 0dBC91A62633145C00, %fd45;
	fma.rn.f64 	%fd145, %fd44, 0dB97B839A252049C0, %fd46;
	setp.ltu.f64 	%p3, %fd9, 0d41E0000000000000;
	@%p3 bra 	$L__BB1_5;
	{ // callseq 0, 0
	.param .b64 param0;
	st.param.f64 	[param0], %fd9;
	.param .align 16 .b8 retval0[16];
	call.uni (retval0), 
	__internal_trig_reduction_slowpathd, 
	(
	param0
	);
	ld.param.f64 	%fd145, [retval0];
	ld.param.b32 	%r65, [retval0+8];
	} // callseq 0
$L__BB1_5:
	add.s32 	%r66, %r65, 1;
$L__BB1_6:
	shl.b32 	%r48, %r66, 6;
	cvt.u64.u32 	%rd10, %r48;
	and.b64  	%rd11, %rd10, 64;
	add.s64 	%rd13, %rd12, %rd11;
	mul.rn.f64 	%fd48, %fd145, %fd145;
	and.b32  	%r49, %r66, 1;
	setp.eq.b32 	%p5, %r49, 1;
	selp.f64 	%fd49, 0dBDA8FF8320FD8164, 0d3DE5DB65F9785EBA, %p5;
	ld.global.nc.v2.f64 	{%fd50, %fd51}, [%rd13];
	fma.rn.f64 	%fd52, %fd49, %fd48, %fd50;
	fma.rn.f64 	%fd53, %fd52, %fd48, %fd51;
	ld.global.nc.v2.f64 	{%fd54, %fd55}, [%rd13+16];
	fma.rn.f64 	%fd56, %fd53, %fd48, %fd54;
	fma.rn.f64 	%fd57, %fd56, %fd48, %fd55;
	ld.global.nc.v2.f64 	{%fd58, %fd59}, [%rd13+32];
	fma.rn.f64 	%fd60, %fd57, %fd48, %fd58;
	fma.rn.f64 	%fd61, %fd60, %fd48, %fd59;
	fma.rn.f64 	%fd62, %fd61, %fd145, %fd145;
	fma.rn.f64 	%fd63, %fd61, %fd48, 0d3FF0000000000000;
	selp.f64 	%fd64, %fd63, %fd62, %p5;
	and.b32  	%r50, %r66, 2;
	setp.eq.s32 	%p6, %r50, 0;
	mov.f64 	%fd65, 0d0000000000000000;
	sub.f64 	%fd66, %fd65, %fd64;
	selp.f64 	%fd67, %fd64, %fd66, %p6;
	mul.f64 	%fd16, %fd11, %fd67;
	mov.b32 	%r67, 0;
	mov.f64 	%fd146, %fd8;
	@%p2 bra 	$L__BB1_9;
	mul.f64 	%fd68, %fd9, 0d3FE45F306DC9C883;
	cvt.rni.s32.f64 	%r67, %fd68;
	cvt.rn.f64.s32 	%fd69, %r67;
	fma.rn.f64 	%fd70, %fd69, 0dBFF921FB54442D18, %fd9;
	fma.rn.f64 	%fd71, %fd69, 0dBC91A62633145C00, %fd70;
	fma.rn.f64 	%fd146, %fd69, 0dB97B839A252049C0, %fd71;
	setp.ltu.f64 	%p7, %fd9, 0d41E0000000000000;
	@%p7 bra 	$L__BB1_9;
	{ // callseq 1, 0
	.param .b64 param0;
	st.param.f64 	[param0], %fd9;
	.param .align 16 .b8 retval0[16];
	call.uni (retval0), 
	__internal_trig_reduction_slowpathd, 
	(
	param0
	);
	ld.param.f64 	%fd146, [retval0];
	ld.param.b32 	%r67, [retval0+8];
	} // callseq 1
$L__BB1_9:
	shl.b32 	%r52, %r67, 6;
	cvt.u64.u32 	%rd14, %r52;
	and.b64  	%rd15, %rd14, 64;
	add.s64 	%rd17, %rd12, %rd15;
	mul.rn.f64 	%fd74, %fd146, %fd146;
	and.b32  	%r53, %r67, 1;
	setp.eq.b32 	%p8, %r53, 1;
	selp.f64 	%fd75, 0dBDA8FF8320FD8164, 0d3DE5DB65F9785EBA, %p8;
	ld.global.nc.v2.f64 	{%fd76, %fd77}, [%rd17];
	fma.rn.f64 	%fd78, %fd75, %fd74, %fd76;
	fma.rn.f64 	%fd79, %fd78, %fd74, %fd77;
	ld.global.nc.v2.f64 	{%fd80, %fd81}, [%rd17+16];
	fma.rn.f64 	%fd82, %fd79, %fd74, %fd80;
	fma.rn.f64 	%fd83, %fd82, %fd74, %fd81;
	ld.global.nc.v2.f64 	{%fd84, %fd85}, [%rd17+32];
	fma.rn.f64 	%fd86, %fd83, %fd74, %fd84;
	fma.rn.f64 	%fd87, %fd86, %fd74, %fd85;
	fma.rn.f64 	%fd88, %fd87, %fd146, %fd146;
	fma.rn.f64 	%fd89, %fd87, %fd74, 0d3FF0000000000000;
	selp.f64 	%fd90, %fd89, %fd88, %p8;
	and.b32  	%r54, %r67, 2;
	setp.eq.s32 	%p9, %r54, 0;
	mov.f64 	%fd91, 0d0000000000000000;
	sub.f64 	%fd92, %fd91, %fd90;
	selp.f64 	%fd93, %fd90, %fd92, %p9;
	mul.f64 	%fd20, %fd11, %fd93;
	div.rn.f64 	%fd94, %fd28, %fd20;
	mul.f64 	%fd21, %fd16, %fd94;
	mul.f64 	%fd22, %fd10, %fd94;
	abs.f64 	%fd95, %fd21;
	abs.f64 	%fd96, %fd22;
	max.f64 	%fd98, %fd95, %fd96;
	setp.ge.f64 	%p10, %fd98, %fd29;
	mov.f64 	%fd147, 0dBFF0000000000000;
	@%p10 bra 	$L__BB1_11;
	mul.f64 	%fd99, %fd31, %fd20;
	fma.rn.f64 	%fd100, %fd30, %fd16, %fd99;
	fma.rn.f64 	%fd101, %fd32, %fd10, %fd100;
	fma.rn.f64 	%fd102, %fd101, %fd101, %fd5;
	sub.f64 	%fd103, %fd102, %fd4;
	setp.le.f64 	%p11, %fd103, 0d0000000000000000;
	selp.f64 	%fd147, 0dBFF0000000000000, %fd103, %p11;
$L__BB1_11:
	ld.global.u32 	%r55, [%rd2];
	add.s32 	%r56, %r55, 2;
	st.global.u32 	[%rd2], %r56;
	setp.lt.f64 	%p12, %fd147, 0d0000000000000000;
	@%p12 bra 	$L__BB1_2;
	ld.param.u32 	%r63, [_Z18ray_tracing_kernelPd6vectorddS0_diiP17curandStateXORWOWPi_param_7];
	ld.param.u64 	%rd21, [_Z18ray_tracing_kernelPd6vectorddS0_diiP17curandStateXORWOWPi_param_0];
	mul.f64 	%fd104, %fd30, %fd16;
	fma.rn.f64 	%fd105, %fd31, %fd20, %fd104;
	fma.rn.f64 	%fd106, %fd32, %fd10, %fd105;
	sqrt.rn.f64 	%fd107, %fd147;
	sub.f64 	%fd108, %fd106, %fd107;
	mul.f64 	%fd109, %fd16, %fd108;
	mul.f64 	%fd110, %fd20, %fd108;
	mul.f64 	%fd111, %fd10, %fd108;
	sub.f64 	%fd112, %fd109, %fd30;
	sub.f64 	%fd113, %fd110, %fd31;
	sub.f64 	%fd114, %fd111, %fd32;
	mul.f64 	%fd115, %fd113, %fd113;
	fma.rn.f64 	%fd116, %fd112, %fd112, %fd115;
	fma.rn.f64 	%fd117, %fd114, %fd114, %fd116;
	sqrt.rn.f64 	%fd118, %fd117;
	rcp.rn.f64 	%fd119, %fd118;
	mul.f64 	%fd120, %fd112, %fd119;
	mul.f64 	%fd121, %fd113, %fd119;
	mul.f64 	%fd122, %fd114, %fd119;
	sub.f64 	%fd123, %fd25, %fd109;
	sub.f64 	%fd124, %fd26, %fd110;
	sub.f64 	%fd125, %fd27, %fd111;
	mul.f64 	%fd126, %fd124, %fd124;
	fma.rn.f64 	%fd127, %fd123, %fd123, %fd126;
	fma.rn.f64 	%fd128, %fd125, %fd125, %fd127;
	sqrt.rn.f64 	%fd129, %fd128;
	rcp.rn.f64 	%fd130, %fd129;
	mul.f64 	%fd131, %fd123, %fd130;
	mul.f64 	%fd132, %fd124, %fd130;
	mul.f64 	%fd133, %fd125, %fd130;
	mul.f64 	%fd134, %fd132, %fd121;
	fma.rn.f64 	%fd135, %fd131, %fd120, %fd134;
	fma.rn.f64 	%fd136, %fd133, %fd122, %fd135;
	setp.lt.f64 	%p13, %fd136, 0d0000000000000000;
	selp.f64 	%fd137, 0d0000000000000000, %fd136, %p13;
	div.rn.f64 	%fd138, %fd21, %fd7;
	add.f64 	%fd139, %fd138, %fd6;
	cvt.rzi.s32.f64 	%r57, %fd139;
	div.rn.f64 	%fd140, %fd22, %fd7;
	add.f64 	%fd141, %fd140, %fd6;
	cvt.rzi.s32.f64 	%r58, %fd141;
	not.b32 	%r59, %r57;
	add.s32 	%r60, %r63, %r59;
	mad.lo.s32 	%r61, %r60, %r63, %r58;
	cvta.to.global.u64 	%rd18, %rd21;
	mul.wide.s32 	%rd19, %r61, 8;
	add.s64 	%rd20, %rd18, %rd19;
	ld.global.f64 	%fd142, [%rd20];
	add.f64 	%fd143, %fd137, %fd142;
	st.global.f64 	[%rd20], %fd143;
	add.s32 	%r64, %r64, 1;
	setp.ne.s32 	%p14, %r64, %r11;
	@%p14 bra 	$L__BB1_2;
$L__BB1_13:
	ret;

}
.func  (.param .align 16 .b8 func_retval0[16]) __internal_trig_reduction_slowpathd(
	.param .b64 __internal_trig_reduction_slowpathd_param_0
)
{
	.local .align 8 .b8 	__local_depot2[40];
	.reg .b64 	%SP;
	.reg .b64 	%SPL;
	.reg .pred 	%p<10>;
	.reg .b32 	%r<47>;
	.reg .b64 	%rd<74>;
	.reg .b64 	%fd<5>;

	mov.u64 	%SPL, __local_depot2;
	ld.param.f64 	%fd4, [__internal_trig_reduction_slowpathd_param_0];
	add.u64 	%rd1, %SPL, 0;
	{
	.reg .b32 %temp; 
	mov.b64 	{%temp, %r1}, %fd4;
	}
	shr.u32 	%r2, %r1, 20;
	and.b32  	%r3, %r2, 2047;
	setp.eq.s32 	%p1, %r3, 2047;
	mov.b32 	%r46, 0;
	@%p1 bra 	$L__BB2_9;
	add.s32 	%r20, %r3, -1024;
	mov.b64 	%rd20, %fd4;
	shl.b64 	%rd2, %rd20, 11;
	shr.u32 	%r4, %r20, 6;
	sub.s32 	%r45, 15, %r4;
	sub.s32 	%r21, 19, %r4;
	setp.lt.u32 	%p2, %r20, 128;
	selp.b32 	%r6, 18, %r21, %p2;
	setp.ge.s32 	%p3, %r45, %r6;
	mov.b64 	%rd70, 0;
	@%p3 bra 	$L__BB2_4;
	add.s32 	%r23, %r6, %r4;
	neg.s32 	%r43, %r23;
	or.b64  	%rd3, %rd2, -9223372036854775808;
	mov.b64 	%rd70, 0;
	mov.b32 	%r42, 0;
	mov.u64 	%rd25, __cudart_i2opi_d;
	mov.u32 	%r44, %r45;
$L__BB2_3:
	.pragma "nounroll";
	mul.wide.s32 	%rd22, %r42, 8;
	add.s64 	%rd23, %rd1, %rd22;
	mul.wide.s32 	%rd24, %r44, 8;
	add.s64 	%rd26, %rd25, %rd24;
	ld.global.nc.u64 	%rd27, [%rd26];
	{
	.reg .u32 %r0, %r1, %r2, %r3, %alo, %ahi, %blo, %bhi, %clo, %chi;
	mov.b64 	{%alo,%ahi}, %rd27;
	mov.b64 	{%blo,%bhi}, %rd3;
	mov.b64 	{%clo,%chi}, %rd70;
	mad.lo.cc.u32 	%r0, %alo, %blo, %clo;
	madc.hi.cc.u32 	%r1, %alo, %blo, %chi;
	madc.hi.u32 	%r2, %alo, %bhi, 0;
	mad.lo.cc.u32 	%r1, %alo, %bhi, %r1;
	madc.hi.cc.u32 	%r2, %ahi, %blo, %r2;
	madc.hi.u32 	%r3, %ahi, %bhi, 0;
	mad.lo.cc.u32 	%r1, %ahi, %blo, %r1;
	madc.lo.cc.u32 	%r2, %ahi, %bhi, %r2;
	addc.u32 	%r3, %r3, 0;
	mov.b64 	%rd28, {%r0,%r1};
	mov.b64 	%rd70, {%r2,%r3};
	}
	st.local.u64 	[%rd23], %rd28;
	add.s32 	%r44, %r44, 1;
	add.s32 	%r43, %r43, 1;
	add.s32 	%r42, %r42, 1;
	setp.ne.s32 	%p4, %r43, -15;
	mov.u32 	%r45, %r6;
	@%p4 bra 	$L__BB2_3;
$L__BB2_4:
	cvt.s64.s32 	%rd29, %r45;
	cvt.u64.u32 	%rd30, %r4;
	add.s64 	%rd31, %rd30, %rd29;
	shl.b64 	%rd32, %rd31, 3;
	add.s64 	%rd33, %rd1, %rd32;
	st.local.u64 	[%rd33+-120], %rd70;
	and.b32  	%r15, %r2, 63;
	ld.local.u64 	%rd72, [%rd1+16];
	ld.local.u64 	%rd71, [%rd1+24];
	setp.eq.s32 	%p5, %r15, 0;
	@%p5 bra 	$L__BB2_6;
	shl.b64 	%rd34, %rd71, %r15;
	shr.u64 	%rd35, %rd72, 1;
	xor.b32  	%r24, %r15, 63;
	shr.u64 	%rd36, %rd35, %r24;
	or.b64  	%rd71, %rd34, %rd36;
	ld.local.u64 	%rd37, [%rd1+8];
	shl.b64 	%rd38, %rd72, %r15;
	shr.u64 	%rd39, %rd37, 1;
	shr.u64 	%rd40, %rd39, %r24;
	or.b64  	%rd72, %rd38, %rd40;
$L__BB2_6:
	and.b32  	%r25, %r1, -2147483648;
	shr.u64 	%rd41, %rd71, 62;
	cvt.u32.u64 	%r26, %rd41;
	mov.b64 	{%r27, %r28}, %rd71;
	mov.b64 	{%r29, %r30}, %rd72;
	shf.l.wrap.b32 	%r31, %r30, %r27, 2;
	shf.l.wrap.b32 	%r32, %r27, %r28, 2;
	mov.b64 	%rd42, {%r31, %r32};
	shl.b64 	%rd43, %rd72, 2;
	shr.u64 	%rd44, %rd42, 63;
	cvt.u32.u64 	%r33, %rd44;
	add.s32 	%r34, %r33, %r26;
	setp.eq.s32 	%p6, %r25, 0;
	neg.s32 	%r35, %r34;
	selp.b32 	%r46, %r34, %r35, %p6;
	setp.gt.s64 	%p7, %rd42, -1;
	mov.b64 	%rd45, 0;
	{
	.reg .u32 %r0, %r1, %r2, %r3, %a0, %a1, %a2, %a3, %b0, %b1, %b2, %b3;
	mov.b64 	{%a0,%a1}, %rd45;
	mov.b64 	{%a2,%a3}, %rd45;
	mov.b64 	{%b0,%b1}, %rd43;
	mov.b64 	{%b2,%b3}, %rd42;
	sub.cc.u32 	%r0, %a0, %b0;
	subc.cc.u32 	%r1, %a1, %b1;
	subc.cc.u32 	%r2, %a2, %b2;
	subc.u32 	%r3, %a3, %b3;
	mov.b64 	%rd46, {%r0,%r1};
	mov.b64 	%rd47, {%r2,%r3};
	}
	xor.b32  	%r36, %r25, -2147483648;
	selp.b64 	%rd73, %rd42, %rd47, %p7;
	selp.b64 	%rd14, %rd43, %rd46, %p7;
	selp.b32 	%r17, %r25, %r36, %p7;
	clz.b64 	%r37, %rd73;
	cvt.u64.u32 	%rd15, %r37;
	setp.eq.s32 	%p8, %r37, 0;
	@%p8 bra 	$L__BB2_8;
	cvt.u32.u64 	%r38, %rd15;
	and.b32  	%r39, %r38, 63;
	shl.b64 	%rd48, %rd73, %r39;
	shr.u64 	%rd49, %rd14, 1;
	not.b32 	%r40, %r38;
	and.b32  	%r41, %r40, 63;
	shr.u64 	%rd50, %rd49, %r41;
	or.b64  	%rd73, %rd48, %rd50;
$L__BB2_8:
	mov.b64 	%rd51, -3958705157555305931;
	{
	.reg .u32 %r0, %r1, %r2, %r3, %alo, %ahi, %blo, %bhi;
	mov.b64 	{%alo,%ahi}, %rd73;
	mov.b64 	{%blo,%bhi}, %rd51;
	mul.lo.u32 	%r0, %alo, %blo;
	mul.hi.u32 	%r1, %alo, %blo;
	mad.lo.cc.u32 	%r1, %alo, %bhi, %r1;
	madc.hi.u32 	%r2, %alo, %bhi, 0;
	mad.lo.cc.u32 	%r1, %ahi, %blo, %r1;
	madc.hi.cc.u32 	%r2, %ahi, %blo, %r2;
	madc.hi.u32 	%r3, %ahi, %bhi, 0;
	mad.lo.cc.u32 	%r2, %ahi, %bhi, %r2;
	addc.u32 	%r3, %r3, 0;
	mov.b64 	%rd52, {%r0,%r1};
	mov.b64 	%rd53, {%r2,%r3};
	}
	setp.gt.s64 	%p9, %rd53, 0;
	{
	.reg .u32 %r0, %r1, %r2, %r3, %a0, %a1, %a2, %a3, %b0, %b1, %b2, %b3;
	mov.b64 	{%a0,%a1}, %rd52;
	mov.b64 	{%a2,%a3}, %rd53;
	mov.b64 	{%b0,%b1}, %rd52;
	mov.b64 	{%b2,%b3}, %rd53;
	add.cc.u32 	%r0, %a0, %b0;
	addc.cc.u32 	%r1, %a1, %b1;
	addc.cc.u32 	%r2, %a2, %b2;
	addc.u32 	%r3, %a3, %b3;
	mov.b64 	%rd54, {%r0,%r1};
	mov.b64 	%rd55, {%r2,%r3};
	}
	selp.b64 	%rd56, %rd55, %rd53, %p9;
	selp.s64 	%rd57, -1, 0, %p9;
	sub.s64 	%rd58, %rd57, %rd15;
	cvt.u64.u32 	%rd59, %r17;
	shl.b64 	%rd60, %rd59, 32;
	add.s64 	%rd61, %rd56, 1;
	shr.u64 	%rd62, %rd61, 10;
	add.s64 	%rd63, %rd62, 1;
	shr.u64 	%rd64, %rd63, 1;
	shl.b64 	%rd65, %rd58, 52;
	add.s64 	%rd66, %rd65, %rd64;
	add.s64 	%rd67, %rd66, 4602678819172646912;
	or.b64  	%rd68, %rd67, %rd60;
	mov.b64 	%fd4, %rd68;
$L__BB2_9:
	st.param.f64 	[func_retval0], %fd4;
	st.param.b32 	[func_retval0+8], %r46;
	ret;

}


// ===== COMPILED SASS (sm_100) =====

	.target	sm_100

	.elftype	@"ET_EXEC"


//--------------------- .note.nv.tkinfo           --------------------------
	.section	.note.nv.tkinfo,"",@"SHT_NOTE"
	.sectionflags	@"SHF_NOTE_NV_TKINFO"
	.tkinfo
        /*0018*/ 	.word	0x00000002
        /*0030*/ 	.string	""
        /*0030*/ 	.string	"ptxas"
        /*0030*/ 	.string	"Cuda compilation tools, release 13.0, V13.0.88"
        /*0030*/ 	.string	"Build cuda_13.0.r13.0/compiler.36424714_0"
        /*0030*/ 	.string	"-arch sm_100 -m 64 "



//--------------------- .note.nv.cuinfo           --------------------------
	.section	.note.nv.cuinfo,"",@"SHT_NOTE"
	.sectionflags	@"SHF_NOTE_NV_CUINFO"
        /*0018*/ 	.short	0x0002
        /*001a*/ 	.short	0x0064
        /*001c*/ 	.short	0x0082
	.zero		2


//--------------------- .nv.info                  --------------------------
	.section	.nv.info,"",@"SHT_CUDA_INFO"
	.align	4


	//----- nvinfo : EIATTR_REGCOUNT
	.align		4
        /*0000*/ 	.byte	0x04, 0x2f
        /*0002*/ 	.short	(.L_12 - .L_11)
	.align		4
.L_11:
        /*0004*/ 	.word	index@(_Z12setup_kernelP17curandStateXORWOWm)
        /*0008*/ 	.word	0x0000001f


	//----- nvinfo : EIATTR_FRAME_SIZE
	.align		4
.L_12:
        /*000c*/ 	.byte	0x04, 0x11
        /*000e*/ 	.short	(.L_14 - .L_13)
	.align		4
.L_13:
        /*0010*/ 	.word	index@(_Z12setup_kernelP17curandStateXORWOWm)
        /*0014*/ 	.word	0x00000000


	//----- nvinfo : EIATTR_REGCOUNT
	.align		4
.L_14:
        /*0018*/ 	.byte	0x04, 0x2f
        /*001a*/ 	.short	(.L_16 - .L_15)
	.align		4
.L_15:
        /*001c*/ 	.word	index@(_Z18ray_tracing_kernelPd6vectorddS0_diiP17curandStateXORWOWPi)
        /*0020*/ 	.word	0x00000030


	//----- nvinfo : EIATTR_FRAME_SIZE
	.align		4
.L_16:
        /*0024*/ 	.byte	0x04, 0x11
        /*0026*/ 	.short	(.L_18 - .L_17)
	.align		4
.L_17:
        /*0028*/ 	.word	index@($_Z18ray_tracing_kernelPd6vectorddS0_diiP17curandStateXORWOWPi$__internal_trig_reduction_slowpathd)
        /*002c*/ 	.word	0x00000028


	//----- nvinfo : EIATTR_FRAME_SIZE
	.align		4
.L_18:
        /*0030*/ 	.byte	0x04, 0x11
        /*0032*/ 	.short	(.L_20 - .L_19)
	.align		4
.L_19:
        /*0034*/ 	.word	index@($__internal_2_$__cuda_sm20_dsqrt_rn_f64_mediumpath_v1)
        /*0038*/ 	.word	0x00000028


	//----- nvinfo : EIATTR_FRAME_SIZE
	.align		4
.L_20:
        /*003c*/ 	.byte	0x04, 0x11
        /*003e*/ 	.short	(.L_22 - .L_21)
	.align		4
.L_21:
        /*0040*/ 	.word	index@($__internal_1_$__cuda_sm20_div_rn_f64_full)
        /*0044*/ 	.word	0x00000028


	//----- nvinfo : EIATTR_FRAME_SIZE
	.align		4
.L_22:
        /*0048*/ 	.byte	0x04, 0x11
        /*004a*/ 	.short	(.L_24 - .L_23)
	.align		4
.L_23:
        /*004c*/ 	.word	index@($__internal_0_$__cuda_sm20_dblrcp_rn_slowpath_v3)
        /*0050*/ 	.word	0x00000028


	//----- nvinfo : EIATTR_FRAME_SIZE
	.align		4
.L_24:
        /*0054*/ 	.byte	0x04, 0x11
        /*0056*/ 	.short	(.L_26 - .L_25)
	.align		4
.L_25:
        /*0058*/ 	.word	index@(_Z18ray_tracing_kernelPd6vectorddS0_diiP17curandStateXORWOWPi)
        /*005c*/ 	.word	0x00000028


	//----- nvinfo : EIATTR_MIN_STACK_SIZE
	.align		4
.L_26:
        /*0060*/ 	.byte	0x04, 0x12
        /*0062*/ 	.short	(.L_28 - .L_27)
	.align		4
.L_27:
        /*0064*/ 	.word	index@(_Z18ray_tracing_kernelPd6vectorddS0_diiP17curandStateXORWOWPi)
        /*0068*/ 	.word	0x00000028


	//----- nvinfo : EIATTR_MIN_STACK_SIZE
	.align		4
.L_28:
        /*006c*/ 	.byte	0x04, 0x12
        /*006e*/ 	.short	(.L_30 - .L_29)
	.align		4
.L_29:
        /*0070*/ 	.word	index@(_Z12setup_kernelP17curandStateXORWOWm)
        /*0074*/ 	.word	0x00000000
.L_30:


//--------------------- .nv.compat                --------------------------
	.section	.nv.compat,"",@"SHT_CUDA_COMPAT_INFO"
	.align	4
        /*0000*/ 	.byte	0x02, 0x09, 0x00, 0x00, 0x02, 0x02, 0x01, 0x00, 0x02, 0x05, 0x05, 0x00, 0x03, 0x07, 0x01, 0x01
        /*0010*/ 	.byte	0x02, 0x03, 0x00, 0x00, 0x02, 0x06, 0x01, 0x00, 0x04, 0x0b, 0x08, 0x00, 0x01, 0x00, 0x00, 0x00
        /*0020*/ 	.byte	0x00, 0x00, 0x00, 0x00


//--------------------- .nv.info._Z18ray_tracing_kernelPd6vectorddS0_diiP17curandStateXORWOWPi --------------------------
	.section	.nv.info._Z18ray_tracing_kernelPd6vectorddS0_diiP17curandStateXORWOWPi,"",@"SHT_CUDA_INFO"
	.sectionflags	@""
	.align	4


	//----- nvinfo : EIATTR_CUDA_API_VERSION
	.align		4
        /*0000*/ 	.byte	0x04, 0x37
        /*0002*/ 	.short	(.L_32 - .L_31)
.L_31:
        /*0004*/ 	.word	0x00000082


	//----- nvinfo : EIATTR_KPARAM_INFO
	.align		4
.L_32:
        /*0008*/ 	.byte	0x04, 0x17
        /*000a*/ 	.short	(.L_34 - .L_33)
.L_33:
        /*000c*/ 	.word	0x00000000
        /*0010*/ 	.short	0x0009
        /*0012*/ 	.short	0x0060
        /*0014*/ 	.byte	0x00, 0xf5, 0x21, 0x00


	//----- nvinfo : EIATTR_KPARAM_INFO
	.align		4
.L_34:
        /*0018*/ 	.byte	0x04, 0x17
        /*001a*/ 	.short	(.L_36 - .L_35)
.L_35:
        /*001c*/ 	.word	0x00000000
        /*0020*/ 	.short	0x0008
        /*0022*/ 	.short	0x0058
        /*0024*/ 	.byte	0x00, 0xf5, 0x21, 0x00


	//----- nvinfo : EIATTR_KPARAM_INFO
	.align		4
.L_36:
        /*0028*/ 	.byte	0x04, 0x17
        /*002a*/ 	.short	(.L_38 - .L_37)
.L_37:
        /*002c*/ 	.word	0x00000000
        /*0030*/ 	.short	0x0007
        /*0032*/ 	.short	0x0054
        /*0034*/ 	.byte	0x00, 0xf0, 0x11, 0x00


	//----- nvinfo : EIATTR_KPARAM_INFO
	.align		4
.L_38:
        /*0038*/ 	.byte	0x04, 0x17
        /*003a*/ 	.short	(.L_40 - .L_39)
.L_39:
        /*003c*/ 	.word	0x00000000
        /*0040*/ 	.short	0x0006
        /*0042*/ 	.short	0x0050
        /*0044*/ 	.byte	0x00, 0xf0, 0x11, 0x00


	//----- nvinfo : EIATTR_KPARAM_INFO
	.align		4
.L_40:
        /*0048*/ 	.byte	0x04, 0x17
        /*004a*/ 	.short	(.L_42 - .L_41)
.L_41:
        /*004c*/ 	.word	0x00000000
        /*0050*/ 	.short	0x0005
        /*0052*/ 	.short	0x0048
        /*0054*/ 	.byte	0x00, 0xf0, 0x21, 0x00


	//----- nvinfo : EIATTR_KPARAM_INFO
	.align		4
.L_42:
        /*0058*/ 	.byte	0x04, 0x17
        /*005a*/ 	.short	(.L_44 - .L_43)
.L_43:
        /*005c*/ 	.word	0x00000000
        /*0060*/ 	.short	0x0004
        /*0062*/ 	.short	0x0030
        /*0064*/ 	.byte	0x00, 0xf0, 0x61, 0x00


	//----- nvinfo : EIATTR_KPARAM_INFO
	.align		4
.L_44:
        /*0068*/ 	.byte	0x04, 0x17
        /*006a*/ 	.short	(.L_46 - .L_45)
.L_45:
        /*006c*/ 	.word	0x00000000
        /*0070*/ 	.short	0x0003
        /*0072*/ 	.short	0x0028
        /*0074*/ 	.byte	0x00, 0xf0, 0x21, 0x00


	//----- nvinfo : EIATTR_KPARAM_INFO
	.align		4
.L_46:
        /*0078*/ 	.byte	0x04, 0x17
        /*007a*/ 	.short	(.L_48 - .L_47)
.L_47:
        /*007c*/ 	.word	0x00000000
        /*0080*/ 	.short	0x0002
        /*0082*/ 	.short	0x0020
        /*0084*/ 	.byte	0x00, 0xf0, 0x21, 0x00


	//----- nvinfo : EIATTR_KPARAM_INFO
	.align		4
.L_48:
        /*0088*/ 	.byte	0x04, 0x17
        /*008a*/ 	.short	(.L_50 - .L_49)
.L_49:
        /*008c*/ 	.word	0x00000000
        /*0090*/ 	.short	0x0001
        /*0092*/ 	.short	0x0008
        /*0094*/ 	.byte	0x00, 0xf0, 0x61, 0x00


	//----- nvinfo : EIATTR_KPARAM_INFO
	.align		4
.L_50:
        /*0098*/ 	.byte	0x04, 0x17
        /*009a*/ 	.short	(.L_52 - .L_51)
.L_51:
        /*009c*/ 	.word	0x00000000
        /*00a0*/ 	.short	0x0000
        /*00a2*/ 	.short	0x0000
        /*00a4*/ 	.byte	0x00, 0xf5, 0x21, 0x00


	//----- nvinfo : EIATTR_SPARSE_MMA_MASK
	.align		4
.L_52:
        /*00a8*/ 	.byte	0x03, 0x50
        /*00aa*/ 	.short	0x0000


	//----- nvinfo : EIATTR_MAXREG_COUNT
	.align		4
        /*00ac*/ 	.byte	0x03, 0x1b
        /*00ae*/ 	.short	0x00ff


	//----- nvinfo : EIATTR_MERCURY_ISA_VERSION
	.align		4
        /*00b0*/ 	.byte	0x03, 0x5f
        /*00b2*/ 	.short	0x0101


	//----- nvinfo : EIATTR_VRC_CTA_INIT_COUNT
	.align		4
        /*00b4*/ 	.byte	0x02, 0x4a
	.zero		1
	.zero		1


	//----- nvinfo : EIATTR_EXIT_INSTR_OFFSETS
	.align		4
        /*00b8*/ 	.byte	0x04, 0x1c
        /*00ba*/ 	.short	(.L_54 - .L_53)


	//   ....[0]....
.L_53:
        /*00bc*/ 	.word	0x00000040


	//   ....[1]....
        /*00c0*/ 	.word	0x00001f50


	//----- nvinfo : EIATTR_CRS_STACK_SIZE
	.align		4
.L_54:
        /*00c4*/ 	.byte	0x04, 0x1e
        /*00c6*/ 	.short	(.L_56 - .L_55)
.L_55:
        /*00c8*/ 	.word	0x00000000


	//----- nvinfo : EIATTR_CBANK_PARAM_SIZE
	.align		4
.L_56:
        /*00cc*/ 	.byte	0x03, 0x19
        /*00ce*/ 	.short	0x0068


	//----- nvinfo : EIATTR_PARAM_CBANK
	.align		4
        /*00d0*/ 	.byte	0x04, 0x0a
        /*00d2*/ 	.short	(.L_58 - .L_57)
	.align		4
.L_57:
        /*00d4*/ 	.word	index@(.nv.constant0._Z18ray_tracing_kernelPd6vectorddS0_diiP17curandStateXORWOWPi)
        /*00d8*/ 	.short	0x0380
        /*00da*/ 	.short	0x0068


	//----- nvinfo : EIATTR_SW_WAR
	.align		4
.L_58:
        /*00dc*/ 	.byte	0x04, 0x36
        /*00de*/ 	.short	(.L_60 - .L_59)
.L_59:
        /*00e0*/ 	.word	0x00000008
.L_60:


//--------------------- .nv.info._Z12setup_kernelP17curandStateXORWOWm --------------------------
	.section	.nv.info._Z12setup_kernelP17curandStateXORWOWm,"",@"SHT_CUDA_INFO"
	.sectionflags	@""
	.align	4


	//----- nvinfo : EIATTR_CUDA_API_VERSION
	.align		4
        /*0000*/ 	.byte	0x04, 0x37
        /*0002*/ 	.short	(.L_62 - .L_61)
.L_61:
        /*0004*/ 	.word	0x00000082


	//----- nvinfo : EIATTR_KPARAM_INFO
	.align		4
.L_62:
        /*0008*/ 	.byte	0x04, 0x17
        /*000a*/ 	.short	(.L_64 - .L_63)
.L_63:
        /*000c*/ 	.word	0x00000000
        /*0010*/ 	.short	0x0001
        /*0012*/ 	.short	0x0008
        /*0014*/ 	.byte	0x00, 0xf0, 0x21, 0x00


	//----- nvinfo : EIATTR_KPARAM_INFO
	.align		4
.L_64:
        /*0018*/ 	.byte	0x04, 0x17
        /*001a*/ 	.short	(.L_66 - .L_65)
.L_65:
        /*001c*/ 	.word	0x00000000
        /*0020*/ 	.short	0x0000
        /*0022*/ 	.short	0x0000
        /*0024*/ 	.byte	0x00, 0xf5, 0x21, 0x00


	//----- nvinfo : EIATTR_SPARSE_MMA_MASK
	.align		4
.L_66:
        /*0028*/ 	.byte	0x03, 0x50
        /*002a*/ 	.short	0x0000


	//----- nvinfo : EIATTR_MAXREG_COUNT
	.align		4
        /*002c*/ 	.byte	0x03, 0x1b
        /*002e*/ 	.short	0x00ff


	//----- nvinfo : EIATTR_MERCURY_ISA_VERSION
	.align		4
        /*0030*/ 	.byte	0x03, 0x5f
        /*0032*/ 	.short	0x0101


	//----- nvinfo : EIATTR_VRC_CTA_INIT_COUNT
	.align		4
        /*0034*/ 	.byte	0x02, 0x4a
	.zero		1
	.zero		1


	//----- nvinfo : EIATTR_EXIT_INSTR_OFFSETS
	.align		4
        /*0038*/ 	.byte	0x04, 0x1c
        /*003a*/ 	.short	(.L_68 - .L_67)


	//   ....[0]....
.L_67:
        /*003c*/ 	.word	0x00000ed0


	//----- nvinfo : EIATTR_CRS_STACK_SIZE
	.align		4
.L_68:
        /*0040*/ 	.byte	0x04, 0x1e
        /*0042*/ 	.short	(.L_70 - .L_69)
.L_69:
        /*0044*/ 	.word	0x00000000


	//----- nvinfo : EIATTR_CBANK_PARAM_SIZE
	.align		4
.L_70:
        /*0048*/ 	.byte	0x03, 0x19
        /*004a*/ 	.short	0x0010


	//----- nvinfo : EIATTR_PARAM_CBANK
	.align		4
        /*004c*/ 	.byte	0x04, 0x0a
        /*004e*/ 	.short	(.L_72 - .L_71)
	.align		4
.L_71:
        /*0050*/ 	.word	index@(.nv.constant0._Z12setup_kernelP17curandStateXORWOWm)
        /*0054*/ 	.short	0x0380
        /*0056*/ 	.short	0x0010


	//----- nvinfo : EIATTR_SW_WAR
	.align		4
.L_72:
        /*0058*/ 	.byte	0x04, 0x36
        /*005a*/ 	.short	(.L_74 - .L_73)
.L_73:
        /*005c*/ 	.word	0x00000008
.L_74:


//--------------------- .nv.callgraph             --------------------------
	.section	.nv.callgraph,"",@"SHT_CUDA_CALLGRAPH"
	.align	4
	.sectionentsize	8
	.align		4
        /*0000*/ 	.word	0x00000000
	.align		4
        /*0004*/ 	.word	0xffffffff
	.align		4
        /*0008*/ 	.word	0x00000000
	.align		4
        /*000c*/ 	.word	0xfffffffe
	.align		4
        /*0010*/ 	.word	0x00000000
	.align		4
        /*0014*/ 	.word	0xfffffffd
	.align		4
        /*0018*/ 	.word	0x00000000
	.align		4
        /*001c*/ 	.word	0xfffffffc


//--------------------- .nv.constant4             --------------------------
	.section	.nv.constant4,"a",@progbits
	.align	8
	.align		8
.nv.constant4:
        /*0000*/ 	.dword	precalc_xorwow_matrix
	.align		8
        /*0008*/ 	.dword	precalc_xorwow_offset_matrix
	.align		8
        /*0010*/ 	.dword	mrg32k3aM1
	.align		8
        /*0018*/ 	.dword	mrg32k3aM2
	.align		8
        /*0020*/ 	.dword	mrg32k3aM1SubSeq
	.align		8
        /*0028*/ 	.dword	mrg32k3aM2SubSeq
	.align		8
        /*0030*/ 	.dword	mrg32k3aM1Seq
	.align		8
        /*0038*/ 	.dword	mrg32k3aM2Seq
	.align		8
        /*0040*/ 	.dword	__cudart_i2opi_d
	.align		8
        /*0048*/ 	.dword	__cudart_sin_cos_coeffs


//--------------------- .nv.constant3             --------------------------
	.section	.nv.constant3,"a",@progbits
	.align	8
.nv.constant3:
	.type		__cr_lgamma_table,@object
	.size		__cr_lgamma_table,(.L_8 - __cr_lgamma_table)
__cr_lgamma_table:
        /*0000*/ 	.byte	0x00, 0x00, 0x00, 0x00, 0x00, 0x00, 0x00, 0x00, 0x00, 0x00, 0x00, 0x00, 0x00, 0x00, 0x00, 0x00
        /*0010*/ 	.byte	0xef, 0x39, 0xfa, 0xfe, 0x42, 0x2e, 0xe6, 0x3f, 0x02, 0x20, 0x2a, 0xfa, 0x0b, 0xab, 0xfc, 0x3f
        /*0020*/ 	.byte	0xf9, 0x2c, 0x92, 0x7c, 0xa7, 0x6c, 0x09, 0x40, 0xc9, 0x79, 0x44, 0x3c, 0x64, 0x26, 0x13, 0x40
        /*0030*/ 	.byte	0xca, 0x01, 0xcf, 0x3a, 0x27, 0x51, 0x1a, 0x40, 0x30, 0xcc, 0x2d, 0xf3, 0xe1, 0x0c, 0x21, 0x40
        /*0040*/ 	.byte	0x0d, 0xb7, 0xfc, 0x82, 0x8e, 0x35, 0x25, 0x40
.L_8:


//--------------------- .text._Z18ray_tracing_kernelPd6vectorddS0_diiP17curandStateXORWOWPi --------------------------
	.section	.text._Z18ray_tracing_kernelPd6vectorddS0_diiP17curandStateXORWOWPi,"ax",@progbits
	.align	128
        .global         _Z18ray_tracing_kernelPd6vectorddS0_diiP17curandStateXORWOWPi
        .type           _Z18ray_tracing_kernelPd6vectorddS0_diiP17curandStateXORWOWPi,@function
        .size           _Z18ray_tracing_kernelPd6vectorddS0_diiP17curandStateXORWOWPi,(.L_x_64 - _Z18ray_tracing_kernelPd6vectorddS0_diiP17curandStateXORWOWPi)
        .other          _Z18ray_tracing_kernelPd6vectorddS0_diiP17curandStateXORWOWPi,@"STO_CUDA_ENTRY STV_DEFAULT"
_Z18ray_tracing_kernelPd6vectorddS0_diiP17curandStateXORWOWPi:
.text._Z18ray_tracing_kernelPd6vectorddS0_diiP17curandStateXORWOWPi:
[----:B------:R-:W0:Y:S08]  /*0000*/  LDC R1, c[0x0][0x37c] ;  /* 0x0000df00ff017b82 */ /* 0x000e300000000800 */
[----:B------:R-:W1:Y:S01]  /*0010*/  LDC R0, c[0x0][0x3d0] ;  /* 0x0000f400ff007b82 */ /* 0x000e620000000800 */
[----:B0-----:R-:W-:Y:S01]  /*0020*/  VIADD R1, R1, 0xffffffd8 ;  /* 0xffffffd801017836 */ /* 0x001fe20000000000 */
[----:B-1----:R-:W-:-:S13]  /*0030*/  ISETP.GE.AND P0, PT, R0, 0x1, PT ;  /* 0x000000010000780c */ /* 0x002fda0003f06270 */
[----:B------:R-:W-:Y:S05]  /*0040*/  @!P0 EXIT ;  /* 0x000000000000894d */ /* 0x000fea0003800000 */
[----:B------:R-:W0:Y:S01]  /*0050*/  LDCU UR4, c[0x0][0x3d4] ;  /* 0x00007a80ff0477ac */ /* 0x000e220008000800 */
[----:B------:R-:W-:Y:S01]  /*0060*/  IMAD.MOV.U32 R2, RZ, RZ, 0x1 ;  /* 0x00000001ff027424 */ /* 0x000fe200078e00ff */
[----:B------:R-:W1:Y:S01]  /*0070*/  LDC R8, c[0x0][0x3ac] ;  /* 0x0000eb00ff087b82 */ /* 0x000e620000000800 */
[----:B------:R-:W2:Y:S01]  /*0080*/  S2R R0, SR_TID.X ;  /* 0x0000000000007919 */ /* 0x000ea20000002100 */
[----:B------:R-:W2:Y:S06]  /*0090*/  S2R R9, SR_CTAID.X ;  /* 0x0000000000097919 */ /* 0x000eac0000002500 */
[----:B------:R-:W3:Y:S01]  /*00a0*/  LDC.64 R14, c[0x0][0x3d8] ;  /* 0x0000f600ff0e7b82 */ /* 0x000ee20000000a00 */
[----:B0-----:R-:W-:-:S07]  /*00b0*/  ULEA.HI UR4, UR4, UR4, URZ, 0x1 ;  /* 0x0000000404047291 */ /* 0x001fce000f8f08ff */
[----:B------:R-:W0:Y:S01]  /*00c0*/  LDC.64 R12, c[0x0][0x3e0] ;  /* 0x0000f800ff0c7b82 */ /* 0x000e220000000a00 */
[----:B------:R-:W-:Y:S01]  /*00d0*/  USHF.R.S32.HI UR4, URZ, 0x1, UR4 ;  /* 0x00000001ff047899 */ /* 0x000fe20008011404 */
[----:B-1----:R-:W-:-:S08]  /*00e0*/  FSETP.GEU.AND P1, PT, |R8|, 6.5827683646048100446e-37, PT ;  /* 0x036000000800780b */ /* 0x002fd00003f2e200 */
[----:B------:R-:W1:Y:S02]  /*00f0*/  I2F.F64 R28, UR4 ;  /* 0x00000004001c7d12 */ /* 0x000e640008201c00 */
[----:B------:R-:W4:Y:S06]  /*0100*/  LDCU.64 UR4, c[0x0][0x3a8] ;  /* 0x00007500ff0477ac */ /* 0x000f2c0008000a00 */
[----:B-1----:R-:W1:Y:S02]  /*0110*/  MUFU.RCP64H R3, R29 ;  /* 0x0000001d00037308 */ /* 0x002e640000001800 */
[----:B-1----:R-:W-:-:S08]  /*0120*/  DFMA R4, -R28, R2, 1 ;  /* 0x3ff000001c04742b */ /* 0x002fd00000000102 */
[----:B------:R-:W-:-:S08]  /*0130*/  DFMA R4, R4, R4, R4 ;  /* 0x000000040404722b */ /* 0x000fd00000000004 */
[----:B------:R-:W-:-:S08]  /*0140*/  DFMA R4, R2, R4, R2 ;  /* 0x000000040204722b */ /* 0x000fd00000000002 */
[----:B------:R-:W-:-:S08]  /*0150*/  DFMA R2, -R28, R4, 1 ;  /* 0x3ff000001c02742b */ /* 0x000fd00000000104 */
[----:B------:R-:W-:-:S08]  /*0160*/  DFMA R2, R4, R2, R4 ;  /* 0x000000020402722b */ /* 0x000fd00000000004 */
[----:B----4-:R-:W-:-:S08]  /*0170*/  DMUL R4, R2, UR4 ;  /* 0x0000000402047c28 */ /* 0x010fd00008000000 */
[----:B------:R-:W-:Y:S01]  /*0180*/  DFMA R6, -R28, R4, UR4 ;  /* 0x000000041c067e2b */ /* 0x000fe20008000104 */
[----:B------:R-:W2:Y:S07]  /*0190*/  LDCU UR4, c[0x0][0x360] ;  /* 0x00006c00ff0477ac */ /* 0x000eae0008000800 */
[----:B------:R-:W-:-:S10]  /*01a0*/  DFMA R2, R2, R6, R4 ;  /* 0x000000060202722b */ /* 0x000fd40000000004 */
[----:B------:R-:W-:Y:S01]  /*01b0*/  FFMA R4, RZ, R29, R3 ;  /* 0x0000001dff047223 */ /* 0x000fe20000000003 */
[----:B--2---:R-:W-:-:S04]  /*01c0*/  IMAD R5, R9, UR4, R0 ;  /* 0x0000000409057c24 */ /* 0x004fc8000f8e0200 */
[----:B------:R-:W-:Y:S01]  /*01d0*/  FSETP.GT.AND P0, PT, |R4|, 1.469367938527859385e-39, PT ;  /* 0x001000000400780b */ /* 0x000fe20003f04200 */
[----:B---3--:R-:W-:-:S04]  /*01e0*/  IMAD.WIDE R14, R5, 0x30, R14 ;  /* 0x00000030050e7825 */ /* 0x008fc800078e020e */
[----:B0-----:R-:W-:-:S08]  /*01f0*/  IMAD.WIDE R12, R5, 0x4, R12 ;  /* 0x00000004050c7825 */ /* 0x001fd000078e020c */
[----:B------:R-:W-:Y:S05]  /*0200*/  @P0 BRA P1, `(.L_x_0) ;  /* 0x0000000000240947 */ /* 0x000fea0000800000 */
[----:B------:R-:W0:Y:S01]  /*0210*/  LDCU.64 UR4, c[0x0][0x3a8] ;  /* 0x00007500ff0477ac */ /* 0x000e220008000a00 */
[----:B------:R-:W-:Y:S01]  /*0220*/  IMAD.MOV.U32 R22, RZ, RZ, R28 ;  /* 0x000000ffff167224 */ /* 0x000fe200078e001c */
[----:B------:R-:W-:Y:S01]  /*0230*/  MOV R0, 0x280 ;  /* 0x0000028000007802 */ /* 0x000fe20000000f00 */
[----:B------:R-:W-:Y:S02]  /*0240*/  IMAD.MOV.U32 R23, RZ, RZ, R29 ;  /* 0x000000ffff177224 */ /* 0x000fe400078e001d */
[----:B0-----:R-:W-:Y:S02]  /*0250*/  IMAD.U32 R24, RZ, RZ, UR4 ;  /* 0x00000004ff187e24 */ /* 0x001fe4000f8e00ff */
[----:B------:R-:W-:-:S07]  /*0260*/  IMAD.U32 R25, RZ, RZ, UR5 ;  /* 0x00000005ff197e24 */ /* 0x000fce000f8e00ff */
[----:B------:R-:W-:Y:S05]  /*0270*/  CALL.REL.NOINC `($__internal_1_$__cuda_sm20_div_rn_f64_full) ;  /* 0x0000001c00e47944 */ /* 0x000fea0003c00000 */
[----:B------:R-:W-:Y:S02]  /*0280*/  IMAD.MOV.U32 R2, RZ, RZ, R18 ;  /* 0x000000ffff027224 */ /* 0x000fe400078e0012 */
[----:B------:R-:W-:-:S07]  /*0290*/  IMAD.MOV.U32 R3, RZ, RZ, R19 ;  /* 0x000000ffff037224 */ /* 0x000fce00078e0013 */
.L_x_0:
[----:B------:R-:W0:Y:S01]  /*02a0*/  LDC.64 R4, c[0x0][0x3b8] ;  /* 0x0000ee00ff047b82 */ /* 0x000e220000000a00 */
[----:B------:R-:W1:Y:S01]  /*02b0*/  LDCU.64 UR6, c[0x0][0x358] ;  /* 0x00006b00ff0677ac */ /* 0x000e620008000a00 */
[----:B------:R-:W2:Y:S06]  /*02c0*/  LDCU.64 UR26, c[0x0][0x3c0] ;  /* 0x00007800ff1a77ac */ /* 0x000eac0008000a00 */
[----:B------:R-:W3:Y:S01]  /*02d0*/  LDC.64 R8, c[0x0][0x3b0] ;  /* 0x0000ec00ff087b82 */ /* 0x000ee20000000a00 */
[----:B------:R-:W4:Y:S01]  /*02e0*/  LDCU.64 UR24, c[0x0][0x3a8] ;  /* 0x00007500ff1877ac */ /* 0x000f220008000a00 */
[----:B------:R-:W0:Y:S06]  /*02f0*/  LDCU.64 UR20, c[0x0][0x3a0] ;  /* 0x00007400ff1477ac */ /* 0x000e2c0008000a00 */
[----:B------:R-:W5:Y:S01]  /*0300*/  LDC.64 R10, c[0x0][0x3c0] ;  /* 0x0000f000ff0a7b82 */ /* 0x000f620000000a00 */
[----:B------:R-:W0:Y:S01]  /*0310*/  LDCU.64 UR22, c[0x0][0x388] ;  /* 0x00007100ff1677ac */ /* 0x000e220008000a00 */
[----:B------:R-:W0:Y:S06]  /*0320*/  LDCU.128 UR8, c[0x0][0x3b0] ;  /* 0x00007600ff0877ac */ /* 0x000e2c0008000c00 */
[----:B------:R-:W1:Y:S01]  /*0330*/  LDC.64 R6, c[0x0][0x3c8] ;  /* 0x0000f200ff067b82 */ /* 0x000e620000000a00 */
[----:B0-----:R-:W-:Y:S01]  /*0340*/  DMUL R4, R4, R4 ;  /* 0x0000000404047228 */ /* 0x001fe20000000000 */
[----:B------:R-:W0:Y:S01]  /*0350*/  LDCU.64 UR18, c[0x4][0x48] ;  /* 0x01000900ff1277ac */ /* 0x000e220008000a00 */
[----:B------:R-:W0:Y:S06]  /*0360*/  LDCU.128 UR12, c[0x0][0x390] ;  /* 0x00007200ff0c77ac */ /* 0x000e2c0008000c00 */
[----:B---3--:R-:W-:Y:S01]  /*0370*/  DFMA R4, R8, R8, R4 ;  /* 0x000000080804722b */ /* 0x008fe20000000004 */
[----:B------:R-:W3:Y:S01]  /*0380*/  LDCU.64 UR28, c[0x0][0x3d0] ;  /* 0x00007a00ff1c77ac */ /* 0x000ee20008000a00 */
[----:B------:R-:W-:Y:S01]  /*0390*/  DMUL R8, RZ, +INF ;  /* 0x7ff00000ff087828 */ /* 0x000fe20000000000 */
[----:B------:R-:W-:-:S05]  /*03a0*/  UMOV UR4, URZ ;  /* 0x000000ff00047c82 */ /* 0x000fca0008000000 */
[----:B-----5:R-:W-:Y:S02]  /*03b0*/  DFMA R10, R10, R10, R4 ;  /* 0x0000000a0a0a722b */ /* 0x020fe40000000004 */
[----:B012-4-:R-:W-:-:S11]  /*03c0*/  DMUL R6, R6, R6 ;  /* 0x0000000606067228 */ /* 0x017fd60000000000 */
.L_x_30:
[----:B0-----:R-:W-:Y:S01]  /*03d0*/  BSSY.RECONVERGENT B0, `(.L_x_1) ;  /* 0x00000ee000007945 */ /* 0x001fe20003800200 */
.L_x_14:
[----:B0-----:R-:W2:Y:S04]  /*03e0*/  LDG.E.64 R16, desc[UR6][R14.64] ;  /* 0x000000060e107981 */ /* 0x001ea8000c1e1b00 */
[----:B------:R-:W4:Y:S04]  /*03f0*/  LDG.E.64 R20, desc[UR6][R14.64+0x10] ;  /* 0x000010060e147981 */ /* 0x000f28000c1e1b00 */
[----:B------:R-:W5:Y:S01]  /*0400*/  LDG.E.64 R34, desc[UR6][R14.64+0x8] ;  /* 0x000008060e227981 */ /* 0x000f62000c1e1b00 */
[----:B------:R-:W-:Y:S01]  /*0410*/  IMAD.MOV.U32 R18, RZ, RZ, 0x0 ;  /* 0x00000000ff127424 */ /* 0x000fe200078e00ff */
[----:B------:R-:W-:Y:S01]  /*0420*/  UMOV UR16, 0x54442d18 ;  /* 0x54442d1800107882 */ /* 0x000fe20000000000 */
[----:B------:R-:W-:Y:S01]  /*0430*/  IMAD.MOV.U32 R19, RZ, RZ, 0x40000000 ;  /* 0x40000000ff137424 */ /* 0x000fe200078e00ff */
[----:B------:R-:W-:Y:S01]  /*0440*/  UMOV UR17, 0x400921fb ;  /* 0x400921fb00117882 */ /* 0x000fe20000000000 */
[----:B------:R-:W-:Y:S01]  /*0450*/  IMAD.MOV.U32 R36, RZ, RZ, 0x0 ;  /* 0x00000000ff247424 */ /* 0x000fe200078e00ff */
[----:B------:R-:W-:Y:S01]  /*0460*/  BSSY.RECONVERGENT B1, `(.L_x_2) ;  /* 0x0000034000017945 */ /* 0x000fe20003800200 */
[----:B------:R-:W-:Y:S01]  /*0470*/  IMAD.MOV.U32 R37, RZ, RZ, 0x3fd80000 ;  /* 0x3fd80000ff257424 */ /* 0x000fe200078e00ff */
[----:B--2---:R-:W-:-:S04]  /*0480*/  SHF.R.U32.HI R0, RZ, 0x2, R17 ;  /* 0x00000002ff007819 */ /* 0x004fc80000011611 */
[----:B------:R-:W-:Y:S01]  /*0490*/  LOP3.LUT R0, R0, R17, RZ, 0x3c, !PT ;  /* 0x0000001100007212 */ /* 0x000fe200078e3cff */
[----:B----4-:R-:W-:Y:S01]  /*04a0*/  IMAD.SHL.U32 R5, R21, 0x10, RZ ;  /* 0x0000001015057824 */ /* 0x010fe200078e00ff */
[----:B------:R0:W-:Y:S01]  /*04b0*/  STG.E.64 desc[UR6][R14.64+0x8], R20 ;  /* 0x000008140e007986 */ /* 0x0001e2000c101b06 */
[----:B-----5:R-:W-:Y:S02]  /*04c0*/  SHF.R.U32.HI R17, RZ, 0x2, R34 ;  /* 0x00000002ff117819 */ /* 0x020fe40000011622 */
[----:B------:R-:W-:Y:S02]  /*04d0*/  IMAD.SHL.U32 R4, R0, 0x2, RZ ;  /* 0x0000000200047824 */ /* 0x000fe400078e00ff */
[----:B------:R-:W-:Y:S01]  /*04e0*/  LOP3.LUT R17, R17, R34, RZ, 0x3c, !PT ;  /* 0x0000002211117212 */ /* 0x000fe200078e3cff */
[----:B------:R-:W-:Y:S02]  /*04f0*/  VIADD R34, R16, 0xb0f8a ;  /* 0x000b0f8a10227836 */ /* 0x000fe40000000000 */
[----:B------:R-:W-:-:S04]  /*0500*/  LOP3.LUT R4, R0, R4, R5, 0x96, !PT ;  /* 0x0000000400047212 */ /* 0x000fc800078e9605 */
[----:B------:R-:W-:Y:S01]  /*0510*/  LOP3.LUT R26, R4, R21, RZ, 0x3c, !PT ;  /* 0x00000015041a7212 */ /* 0x000fe200078e3cff */
[----:B------:R-:W-:Y:S01]  /*0520*/  IMAD.SHL.U32 R4, R17, 0x2, RZ ;  /* 0x0000000211047824 */ /* 0x000fe200078e00ff */
[----:B------:R0:W-:Y:S02]  /*0530*/  STG.E.64 desc[UR6][R14.64], R34 ;  /* 0x000000220e007986 */ /* 0x0001e4000c101b06 */
[----:B------:R-:W-:Y:S01]  /*0540*/  IADD3 R16, PT, PT, R16, 0x587c5, R26 ;  /* 0x000587c510107810 */ /* 0x000fe20007ffe01a */
[----:B------:R-:W-:-:S05]  /*0550*/  IMAD.SHL.U32 R0, R26, 0x10, RZ ;  /* 0x000000101a007824 */ /* 0x000fca00078e00ff */
[----:B------:R-:W-:Y:S01]  /*0560*/  LOP3.LUT R27, R17, R4, R0, 0x96, !PT ;  /* 0x00000004111b7212 */ /* 0x000fe200078e9600 */
[----:B------:R-:W-:-:S03]  /*0570*/  IMAD.MOV.U32 R0, RZ, RZ, 0x2f800000 ;  /* 0x2f800000ff007424 */ /* 0x000fc600078e00ff */
[----:B------:R-:W-:-:S05]  /*0580*/  LOP3.LUT R27, R27, R26, RZ, 0x3c, !PT ;  /* 0x0000001a1b1b7212 */ /* 0x000fca00078e3cff */
[----:B------:R-:W-:Y:S01]  /*0590*/  IMAD.IADD R4, R27, 0x1, R34 ;  /* 0x000000011b047824 */ /* 0x000fe200078e0222 */
[----:B------:R0:W-:Y:S04]  /*05a0*/  STG.E.64 desc[UR6][R14.64+0x10], R26 ;  /* 0x0000101a0e007986 */ /* 0x0001e8000c101b06 */
[----:B------:R-:W-:-:S05]  /*05b0*/  I2FP.F32.U32 R5, R4 ;  /* 0x0000000400057245 */ /* 0x000fca0000201000 */
[----:B------:R-:W-:-:S04]  /*05c0*/  FFMA R17, R5, R0, 1.1641532182693481445e-10 ;  /* 0x2f00000005117423 */ /* 0x000fc80000000000 */
[----:B------:R1:W2:Y:S02]  /*05d0*/  F2F.F64.F32 R4, R17 ;  /* 0x0000001100047310 */ /* 0x0002a40000201800 */
[----:B-1----:R-:W-:-:S05]  /*05e0*/  I2FP.F32.U32 R17, R16 ;  /* 0x0000001000117245 */ /* 0x002fca0000201000 */
[----:B------:R-:W-:Y:S01]  /*05f0*/  FFMA R0, R17, R0, 1.1641532182693481445e-10 ;  /* 0x2f00000011007423 */ /* 0x000fe20000000000 */
[----:B--2---:R-:W-:-:S03]  /*0600*/  DFMA R4, R4, R18, -1 ;  /* 0xbff000000404742b */ /* 0x004fc60000000012 */
[----:B------:R-:W1:Y:S05]  /*0610*/  F2F.F64.F32 R30, R0 ;  /* 0x00000000001e7310 */ /* 0x000e6a0000201800 */
[----:B------:R-:W-:-:S06]  /*0620*/  DFMA R22, -R4, R4, 1 ;  /* 0x3ff000000416742b */ /* 0x000fcc0000000104 */
[----:B------:R-:W2:Y:S01]  /*0630*/  MUFU.RSQ64H R25, R23 ;  /* 0x0000001700197308 */ /* 0x000ea20000001c00 */
[----:B-1----:R-:W-:-:S03]  /*0640*/  DMUL R30, R30, UR16 ;  /* 0x000000101e1e7c28 */ /* 0x002fc60008000000 */
[----:B------:R-:W-:-:S05]  /*0650*/  VIADD R24, R23, 0xfcb00000 ;  /* 0xfcb0000017187836 */ /* 0x000fca0000000000 */
[----:B------:R-:W-:Y:S01]  /*0660*/  ISETP.GE.U32.AND P0, PT, R24, 0x7ca00000, PT ;  /* 0x7ca000001800780c */ /* 0x000fe20003f06070 */
[----:B--2---:R-:W-:-:S08]  /*0670*/  DMUL R18, R24, R24 ;  /* 0x0000001818127228 */ /* 0x004fd00000000000 */
[----:B------:R-:W-:-:S08]  /*0680*/  DFMA R18, R22, -R18, 1 ;  /* 0x3ff000001612742b */ /* 0x000fd00000000812 */
[----:B------:R-:W-:Y:S02]  /*0690*/  DFMA R36, R18, R36, 0.5 ;  /* 0x3fe000001224742b */ /* 0x000fe40000000024 */
[----:B------:R-:W-:-:S08]  /*06a0*/  DMUL R18, R24, R18 ;  /* 0x0000001218127228 */ /* 0x000fd00000000000 */
[----:B------:R-:W-:-:S08]  /*06b0*/  DFMA R36, R36, R18, R24 ;  /* 0x000000122424722b */ /* 0x000fd00000000018 */
[----:B------:R-:W-:Y:S02]  /*06c0*/  DMUL R18, R22, R36 ;  /* 0x0000002416127228 */ /* 0x000fe40000000000 */
[----:B------:R-:W-:Y:S02]  /*06d0*/  VIADD R17, R37, 0xfff00000 ;  /* 0xfff0000025117836 */ /* 0x000fe40000000000 */
[----:B------:R-:W-:-:S04]  /*06e0*/  IMAD.MOV.U32 R16, RZ, RZ, R36 ;  /* 0x000000ffff107224 */ /* 0x000fc800078e0024 */
[----:B------:R-:W-:-:S08]  /*06f0*/  DFMA R38, R18, -R18, R22 ;  /* 0x800000121226722b */ /* 0x000fd00000000016 */
[----:B------:R-:W-:Y:S01]  /*0700*/  DFMA R32, R38, R16, R18 ;  /* 0x000000102620722b */ /* 0x000fe20000000012 */
[----:B0-----:R-:W-:Y:S10]  /*0710*/  @!P0 BRA `(.L_x_3) ;  /* 0x0000000000208947 */ /* 0x001ff40003800000 */
[----:B------:R-:W-:Y:S01]  /*0720*/  IMAD.MOV.U32 R16, RZ, RZ, R36 ;  /* 0x000000ffff107224 */ /* 0x000fe200078e0024 */
[----:B------:R-:W-:Y:S01]  /*0730*/  MOV R40, 0x780 ;  /* 0x0000078000287802 */ /* 0x000fe20000000f00 */
[----:B------:R-:W-:Y:S02]  /*0740*/  IMAD.MOV.U32 R20, RZ, RZ, R38 ;  /* 0x000000ffff147224 */ /* 0x000fe400078e0026 */
[----:B------:R-:W-:Y:S02]  /*0750*/  IMAD.MOV.U32 R21, RZ, RZ, R39 ;  /* 0x000000ffff157224 */ /* 0x000fe400078e0027 */
[----:B------:R-:W-:-:S07]  /*0760*/  IMAD.MOV.U32 R0, RZ, RZ, R24 ;  /* 0x000000ffff007224 */ /* 0x000fce00078e0018 */
[----:B---3--:R-:W-:Y:S05]  /*0770*/  CALL.REL.NOINC `($__internal_2_$__cuda_sm20_dsqrt_rn_f64_mediumpath_v1) ;  /* 0x00000020001c7944 */ /* 0x008fea0003c00000 */
[----:B------:R-:W-:Y:S02]  /*0780*/  IMAD.MOV.U32 R32, RZ, RZ, R16 ;  /* 0x000000ffff207224 */ /* 0x000fe400078e0010 */
[----:B------:R-:W-:-:S07]  /*0790*/  IMAD.MOV.U32 R33, RZ, RZ, R17 ;  /* 0x000000ffff217224 */ /* 0x000fce00078e0011 */
.L_x_3:
[----:B---3--:R-:W-:Y:S05]  /*07a0*/  BSYNC.RECONVERGENT B1 ;  /* 0x0000000000017941 */ /* 0x008fea0003800200 */
.L_x_2:
[----:B------:R-:W-:Y:S01]  /*07b0*/  DSETP.NEU.AND P2, PT, R30, +INF , PT ;  /* 0x7ff000001e00742a */ /* 0x000fe20003f4d000 */
[----:B------:R-:W-:Y:S01]  /*07c0*/  BSSY.RECONVERGENT B1, `(.L_x_4) ;  /* 0x000001f000017945 */ /* 0x000fe20003800200 */
[----:B------:R-:W-:Y:S02]  /*07d0*/  IMAD.MOV.U32 R0, RZ, RZ, 0x1 ;  /* 0x00000001ff007424 */ /* 0x000fe400078e00ff */
[----:B------:R-:W-:Y:S02]  /*07e0*/  IMAD.MOV.U32 R34, RZ, RZ, R8 ;  /* 0x000000ffff227224 */ /* 0x000fe400078e0008 */
[----:B------:R-:W-:-:S08]  /*07f0*/  IMAD.MOV.U32 R35, RZ, RZ, R9 ;  /* 0x000000ffff237224 */ /* 0x000fd000078e0009 */
[----:B------:R-:W-:Y:S05]  /*0800*/  @!P2 BRA `(.L_x_5) ;  /* 0x000000000068a947 */ /* 0x000fea0003800000 */
[----:B------:R-:W-:Y:S01]  /*0810*/  UMOV UR16, 0x6dc9c883 ;  /* 0x6dc9c88300107882 */ /* 0x000fe20000000000 */
[----:B------:R-:W-:Y:S01]  /*0820*/  UMOV UR17, 0x3fe45f30 ;  /* 0x3fe45f3000117882 */ /* 0x000fe20000000000 */
[C---:B------:R-:W-:Y:S01]  /*0830*/  DSETP.GE.AND P0, PT, R30.reuse, 2.14748364800000000000e+09, PT ;  /* 0x41e000001e00742a */ /* 0x040fe20003f06000 */
[----:B------:R-:W-:Y:S01]  /*0840*/  BSSY.RECONVERGENT B2, `(.L_x_6) ;  /* 0x0000015000027945 */ /* 0x000fe20003800200 */
[----:B------:R-:W-:Y:S01]  /*0850*/  DMUL R16, R30, UR16 ;  /* 0x000000101e107c28 */ /* 0x000fe20008000000 */
[----:B------:R-:W-:Y:S01]  /*0860*/  UMOV UR16, 0x54442d18 ;  /* 0x54442d1800107882 */ /* 0x000fe20000000000 */
[----:B------:R-:W-:-:S04]  /*0870*/  UMOV UR17, 0x3ff921fb ;  /* 0x3ff921fb00117882 */ /* 0x000fc80000000000 */
[----:B------:R-:W0:Y:S08]  /*0880*/  F2I.F64 R0, R16 ;  /* 0x0000001000007311 */ /* 0x000e300000301100 */
[----:B0-----:R-:W0:Y:S02]  /*0890*/  I2F.F64 R34, R0 ;  /* 0x0000000000227312 */ /* 0x001e240000201c00 */
[----:B0-----:R-:W-:Y:S01]  /*08a0*/  DFMA R18, R34, -UR16, R30 ;  /* 0x8000001022127c2b */ /* 0x001fe2000800001e */
[----:B------:R-:W-:Y:S01]  /*08b0*/  UMOV UR16, 0x33145c00 ;  /* 0x33145c0000107882 */ /* 0x000fe20000000000 */
[----:B------:R-:W-:-:S06]  /*08c0*/  UMOV UR17, 0x3c91a626 ;  /* 0x3c91a62600117882 */ /* 0x000fcc0000000000 */
[----:B------:R-:W-:Y:S01]  /*08d0*/  DFMA R18, R34, -UR16, R18 ;  /* 0x8000001022127c2b */ /* 0x000fe20008000012 */
[----:B------:R-:W-:Y:S01]  /*08e0*/  UMOV UR16, 0x252049c0 ;  /* 0x252049c000107882 */ /* 0x000fe20000000000 */
[----:B------:R-:W-:-:S06]  /*08f0*/  UMOV UR17, 0x397b839a ;  /* 0x397b839a00117882 */ /* 0x000fcc0000000000 */
[----:B------:R-:W-:Y:S01]  /*0900*/  DFMA R34, R34, -UR16, R18 ;  /* 0x8000001022227c2b */ /* 0x000fe20008000012 */
[----:B------:R-:W-:Y:S10]  /*0910*/  @!P0 BRA `(.L_x_7) ;  /* 0x00000000001c8947 */ /* 0x000ff40003800000 */
[----:B------:R-:W-:Y:S01]  /*0920*/  IMAD.MOV.U32 R20, RZ, RZ, R30 ;  /* 0x000000ffff147224 */ /* 0x000fe200078e001e */
[----:B------:R-:W-:Y:S02]  /*0930*/  MOV R16, R31 ;  /* 0x0000001f00107202 */ /* 0x000fe40000000f00 */
[----:B------:R-:W-:-:S07]  /*0940*/  MOV R0, 0x960 ;  /* 0x0000096000007802 */ /* 0x000fce0000000f00 */
[----:B------:R-:W-:Y:S05]  /*0950*/  CALL.REL.NOINC `($_Z18ray_tracing_kernelPd6vectorddS0_diiP17curandStateXORWOWPi$__internal_trig_reduction_slowpathd) ;  /* 0x0000002000407944 */ /* 0x000fea0003c00000 */
[----:B------:R-:W-:Y:S02]  /*0960*/  IMAD.MOV.U32 R0, RZ, RZ, R18 ;  /* 0x000000ffff007224 */ /* 0x000fe400078e0012 */
[----:B------:R-:W-:Y:S02]  /*0970*/  IMAD.MOV.U32 R34, RZ, RZ, R20 ;  /* 0x000000ffff227224 */ /* 0x000fe400078e0014 */
[----:B------:R-:W-:-:S07]  /*0980*/  IMAD.MOV.U32 R35, RZ, RZ, R21 ;  /* 0x000000ffff237224 */ /* 0x000fce00078e0015 */
.L_x_7:
[----:B------:R-:W-:Y:S05]  /*0990*/  BSYNC.RECONVERGENT B2 ;  /* 0x0000000000027941 */ /* 0x000fea0003800200 */
.L_x_6:
[----:B------:R-:W-:-:S07]  /*09a0*/  VIADD R0, R0, 0x1 ;  /* 0x0000000100007836 */ /* 0x000fce0000000000 */
.L_x_5:
[----:B------:R-:W-:Y:S05]  /*09b0*/  BSYNC.RECONVERGENT B1 ;  /* 0x0000000000017941 */ /* 0x000fea0003800200 */
.L_x_4:
[----:B------:R-:W-:-:S05]  /*09c0*/  IMAD.SHL.U32 R16, R0, 0x40, RZ ;  /* 0x0000004000107824 */ /* 0x000fca00078e00ff */
[----:B------:R-:W-:-:S04]  /*09d0*/  LOP3.LUT R16, R16, 0x40, RZ, 0xc0, !PT ;  /* 0x0000004010107812 */ /* 0x000fc800078ec0ff */
[----:B------:R-:W-:-:S05]  /*09e0*/  IADD3 R38, P0, PT, R16, UR18, RZ ;  /* 0x0000001210267c10 */ /* 0x000fca000ff1e0ff */
[----:B------:R-:W-:-:S05]  /*09f0*/  IMAD.X R39, RZ, RZ, UR19, P0 ;  /* 0x00000013ff277e24 */ /* 0x000fca00080e06ff */
[----:B------:R-:W2:Y:S04]  /*0a00*/  LDG.E.128.CONSTANT R16, desc[UR6][R38.64] ;  /* 0x0000000626107981 */ /* 0x000ea8000c1e9d00 */
[----:B------:R-:W3:Y:S04]  /*0a10*/  LDG.E.128.CONSTANT R20, desc[UR6][R38.64+0x10] ;  /* 0x0000100626147981 */ /* 0x000ee8000c1e9d00 */
[----:B------:R-:W4:Y:S01]  /*0a20*/  LDG.E.128.CONSTANT R24, desc[UR6][R38.64+0x20] ;  /* 0x0000200626187981 */ /* 0x000f22000c1e9d00 */
[----:B------:R-:W-:Y:S01]  /*0a30*/  LOP3.LUT R36, R0, 0x1, RZ, 0xc0, !PT ;  /* 0x0000000100247812 */ /* 0x000fe200078ec0ff */
[----:B------:R-:W-:Y:S01]  /*0a40*/  IMAD.MOV.U32 R40, RZ, RZ, 0x20fd8164 ;  /* 0x20fd8164ff287424 */ /* 0x000fe200078e00ff */
[----:B------:R-:W-:Y:S01]  /*0a50*/  BSSY.RECONVERGENT B1, `(.L_x_8) ;  /* 0x0000030000017945 */ /* 0x000fe20003800200 */
[----:B------:R-:W-:Y:S01]  /*0a60*/  IMAD.MOV.U32 R41, RZ, RZ, 0x3da8ff83 ;  /* 0x3da8ff83ff297424 */ /* 0x000fe200078e00ff */
[----:B------:R-:W-:Y:S01]  /*0a70*/  ISETP.NE.U32.AND P0, PT, R36, 0x1, PT ;  /* 0x000000012400780c */ /* 0x000fe20003f05070 */
[----:B------:R-:W-:-:S03]  /*0a80*/  DMUL R36, R34, R34 ;  /* 0x0000002222247228 */ /* 0x000fc60000000000 */
[----:B------:R-:W-:Y:S02]  /*0a90*/  FSEL R40, R40, -8.06006814911005101289e+34, !P0 ;  /* 0xf9785eba28287808 */ /* 0x000fe40004000000 */
[----:B------:R-:W-:-:S06]  /*0aa0*/  FSEL R41, -R41, 0.11223486810922622681, !P0 ;  /* 0x3de5db6529297808 */ /* 0x000fcc0004000100 */
[----:B--2---:R-:W-:-:S08]  /*0ab0*/  DFMA R16, R36, R40, R16 ;  /* 0x000000282410722b */ /* 0x004fd00000000010 */
[----:B------:R-:W-:-:S08]  /*0ac0*/  DFMA R16, R36, R16, R18 ;  /* 0x000000102410722b */ /* 0x000fd00000000012 */
[----:B---3--:R-:W-:-:S08]  /*0ad0*/  DFMA R16, R36, R16, R20 ;  /* 0x000000102410722b */ /* 0x008fd00000000014 */
[----:B------:R-:W-:-:S08]  /*0ae0*/  DFMA R16, R36, R16, R22 ;  /* 0x000000102410722b */ /* 0x000fd00000000016 */
[----:B----4-:R-:W-:-:S08]  /*0af0*/  DFMA R16, R36, R16, R24 ;  /* 0x000000102410722b */ /* 0x010fd00000000018 */
[----:B------:R-:W-:-:S08]  /*0b00*/  DFMA R16, R36, R16, R26 ;  /* 0x000000102410722b */ /* 0x000fd0000000001a */
[----:B------:R-:W-:Y:S02]  /*0b10*/  DFMA R18, R16, R34, R34 ;  /* 0x000000221012722b */ /* 0x000fe40000000022 */
[----:B------:R-:W-:Y:S01]  /*0b20*/  DFMA R16, R36, R16, 1 ;  /* 0x3ff000002410742b */ /* 0x000fe20000000010 */
[----:B------:R-:W-:Y:S02]  /*0b30*/  IMAD.MOV.U32 R34, RZ, RZ, R8 ;  /* 0x000000ffff227224 */ /* 0x000fe400078e0008 */
[----:B------:R-:W-:-:S07]  /*0b40*/  IMAD.MOV.U32 R35, RZ, RZ, R9 ;  /* 0x000000ffff237224 */ /* 0x000fce00078e0009 */
[----:B------:R-:W-:Y:S02]  /*0b50*/  FSEL R18, R16, R18, !P0 ;  /* 0x0000001210127208 */ /* 0x000fe40004000000 */
[----:B------:R-:W-:Y:S02]  /*0b60*/  FSEL R19, R17, R19, !P0 ;  /* 0x0000001311137208 */ /* 0x000fe40004000000 */
[----:B------:R-:W-:Y:S01]  /*0b70*/  LOP3.LUT P0, RZ, R0, 0x2, RZ, 0xc0, !PT ;  /* 0x0000000200ff7812 */ /* 0x000fe2000780c0ff */
[----:B------:R-:W-:-:S03]  /*0b80*/  IMAD.MOV.U32 R0, RZ, RZ, RZ ;  /* 0x000000ffff007224 */ /* 0x000fc600078e00ff */
[----:B------:R-:W-:-:S10]  /*0b90*/  DADD R16, RZ, -R18 ;  /* 0x00000000ff107229 */ /* 0x000fd40000000812 */
[----:B------:R-:W-:Y:S02]  /*0ba0*/  FSEL R36, R18, R16, !P0 ;  /* 0x0000001012247208 */ /* 0x000fe40004000000 */
[----:B------:R-:W-:-:S06]  /*0bb0*/  FSEL R37, R19, R17, !P0 ;  /* 0x0000001113257208 */ /* 0x000fcc0004000000 */
[----:B------:R-:W-:Y:S01]  /*0bc0*/  DMUL R36, R32, R36 ;  /* 0x0000002420247228 */ /* 0x000fe20000000000 */
[----:B------:R-:W-:Y:S10]  /*0bd0*/  @!P2 BRA `(.L_x_9) ;  /* 0x00000000005ca947 */ /* 0x000ff40003800000 */
[----:B------:R-:W-:Y:S01]  /*0be0*/  UMOV UR16, 0x6dc9c883 ;  /* 0x6dc9c88300107882 */ /* 0x000fe20000000000 */
[----:B------:R-:W-:Y:S01]  /*0bf0*/  UMOV UR17, 0x3fe45f30 ;  /* 0x3fe45f3000117882 */ /* 0x000fe20000000000 */
[C---:B------:R-:W-:Y:S02]  /*0c00*/  DSETP.GE.AND P0, PT, R30.reuse, 2.14748364800000000000e+09, PT ;  /* 0x41e000001e00742a */ /* 0x040fe40003f06000 */
        /* <DEDUP_REMOVED lines=14> */
[----:B------:R-:W-:Y:S01]  /*0cf0*/  MOV R0, 0xd20 ;  /* 0x00000d2000007802 */ /* 0x000fe20000000f00 */
[----:B------:R-:W-:-:S07]  /*0d00*/  IMAD.MOV.U32 R16, RZ, RZ, R31 ;  /* 0x000000ffff107224 */ /* 0x000fce00078e001f */
[----:B------:R-:W-:Y:S05]  /*0d10*/  CALL.REL.NOINC `($_Z18ray_tracing_kernelPd6vectorddS0_diiP17curandStateXORWOWPi$__internal_trig_reduction_slowpathd) ;  /* 0x0000001c00507944 */ /* 0x000fea0003c00000 */
[----:B------:R-:W-:Y:S02]  /*0d20*/  IMAD.MOV.U32 R0, RZ, RZ, R18 ;  /* 0x000000ffff007224 */ /* 0x000fe400078e0012 */
[----:B------:R-:W-:Y:S02]  /*0d30*/  IMAD.MOV.U32 R34, RZ, RZ, R20 ;  /* 0x000000ffff227224 */ /* 0x000fe400078e0014 */
[----:B------:R-:W-:-:S07]  /*0d40*/  IMAD.MOV.U32 R35, RZ, RZ, R21 ;  /* 0x000000ffff237224 */ /* 0x000fce00078e0015 */
.L_x_9:
[----:B------:R-:W-:Y:S05]  /*0d50*/  BSYNC.RECONVERGENT B1 ;  /* 0x0000000000017941 */ /* 0x000fea0003800200 */
.L_x_8:
        /* <DEDUP_REMOVED lines=22> */
[----:B------:R-:W-:-:S10]  /*0ec0*/  DFMA R16, R30, R16, 1 ;  /* 0x3ff000001e10742b */ /* 0x000fd40000000010 */
[----:B------:R-:W-:Y:S02]  /*0ed0*/  FSEL R18, R16, R18, !P0 ;  /* 0x0000001210127208 */ /* 0x000fe40004000000 */
[----:B------:R-:W-:Y:S02]  /*0ee0*/  FSEL R19, R17, R19, !P0 ;  /* 0x0000001311137208 */ /* 0x000fe40004000000 */
[----:B------:R-:W-:Y:S02]  /*0ef0*/  LOP3.LUT P0, RZ, R0, 0x2, RZ, 0xc0, !PT ;  /* 0x0000000200ff7812 */ /* 0x000fe4000780c0ff */
[----:B------:R-:W0:Y:S02]  /*0f00*/  LDC R0, c[0x0][0x3a4] ;  /* 0x0000e900ff007b82 */ /* 0x000e240000000800 */
[----:B------:R-:W-:-:S10]  /*0f10*/  DADD R16, RZ, -R18 ;  /* 0x00000000ff107229 */ /* 0x000fd40000000812 */
[----:B------:R-:W-:Y:S01]  /*0f20*/  FSEL R30, R18, R16, !P0 ;  /* 0x00000010121e7208 */ /* 0x000fe20004000000 */
[----:B------:R-:W-:Y:S01]  /*0f30*/  IMAD.MOV.U32 R16, RZ, RZ, 0x1 ;  /* 0x00000001ff107424 */ /* 0x000fe200078e00ff */
[----:B------:R-:W-:-:S06]  /*0f40*/  FSEL R31, R19, R17, !P0 ;  /* 0x00000011131f7208 */ /* 0x000fcc0004000000 */
[----:B------:R-:W-:Y:S01]  /*0f50*/  DMUL R30, R32, R30 ;  /* 0x0000001e201e7228 */ /* 0x000fe20000000000 */
[----:B0-----:R-:W-:-:S05]  /*0f60*/  FSETP.GEU.AND P1, PT, |R0|, 6.5827683646048100446e-37, PT ;  /* 0x036000000000780b */ /* 0x001fca0003f2e200 */
[----:B------:R-:W0:Y:S02]  /*0f70*/  MUFU.RCP64H R17, R31 ;  /* 0x0000001f00117308 */ /* 0x000e240000001800 */
[----:B0-----:R-:W-:-:S08]  /*0f80*/  DFMA R18, -R30, R16, 1 ;  /* 0x3ff000001e12742b */ /* 0x001fd00000000110 */
[----:B------:R-:W-:-:S08]  /*0f90*/  DFMA R18, R18, R18, R18 ;  /* 0x000000121212722b */ /* 0x000fd00000000012 */
[----:B------:R-:W-:-:S08]  /*0fa0*/  DFMA R18, R16, R18, R16 ;  /* 0x000000121012722b */ /* 0x000fd00000000010 */
[----:B------:R-:W-:-:S08]  /*0fb0*/  DFMA R16, -R30, R18, 1 ;  /* 0x3ff000001e10742b */ /* 0x000fd00000000112 */
[----:B------:R-:W-:-:S08]  /*0fc0*/  DFMA R16, R18, R16, R18 ;  /* 0x000000101210722b */ /* 0x000fd00000000012 */
[----:B------:R-:W-:-:S08]  /*0fd0*/  DMUL R32, R16, UR20 ;  /* 0x0000001410207c28 */ /* 0x000fd00008000000 */
[----:B------:R-:W-:-:S08]  /*0fe0*/  DFMA R18, -R30, R32, UR20 ;  /* 0x000000141e127e2b */ /* 0x000fd00008000120 */
[----:B------:R-:W-:-:S10]  /*0ff0*/  DFMA R32, R16, R18, R32 ;  /* 0x000000121020722b */ /* 0x000fd40000000020 */
[----:B------:R-:W-:-:S05]  /*1000*/  FFMA R16, RZ, R31, R33 ;  /* 0x0000001fff107223 */ /* 0x000fca0000000021 */
[----:B------:R-:W-:-:S13]  /*1010*/  FSETP.GT.AND P0, PT, |R16|, 1.469367938527859385e-39, PT ;  /* 0x001000001000780b */ /* 0x000fda0003f04200 */
        /* <DEDUP_REMOVED lines=10> */
.L_x_11:
[----:B------:R-:W-:Y:S05]  /*10c0*/  BSYNC.RECONVERGENT B1 ;  /* 0x0000000000017941 */ /* 0x000fea0003800200 */
.L_x_10:
[-C--:B------:R-:W-:Y:S01]  /*10d0*/  DMUL R34, R36, R32.reuse ;  /* 0x0000002024227228 */ /* 0x080fe20000000000 */
[----:B------:R-:W-:Y:S01]  /*10e0*/  BSSY.RECONVERGENT B1, `(.L_x_12) ;  /* 0x0000017000017945 */ /* 0x000fe20003800200 */
[----:B------:R-:W-:Y:S01]  /*10f0*/  DMUL R32, R4, R32 ;  /* 0x0000002004207228 */ /* 0x000fe20000000000 */
[----:B------:R-:W-:Y:S02]  /*1100*/  IMAD.MOV.U32 R22, RZ, RZ, 0x0 ;  /* 0x00000000ff167424 */ /* 0x000fe400078e00ff */
[----:B------:R-:W-:-:S05]  /*1110*/  IMAD.MOV.U32 R23, RZ, RZ, -0x40100000 ;  /* 0xbff00000ff177424 */ /* 0x000fca00078e00ff */
[----:B------:R-:W-:Y:S01]  /*1120*/  DSETP.MAX.AND P0, P1, |R34|, |R32|, PT ;  /* 0x400000202200722a */ /* 0x000fe2000390f200 */
[----:B------:R-:W-:Y:S01]  /*1130*/  MOV R0, R35 ;  /* 0x0000002300007202 */ /* 0x000fe20000000f00 */
[----:B------:R-:W-:Y:S02]  /*1140*/  IMAD.MOV.U32 R19, RZ, RZ, R33 ;  /* 0x000000ffff137224 */ /* 0x000fe400078e0021 */
[----:B------:R-:W-:-:S03]  /*1150*/  IMAD.MOV.U32 R17, RZ, RZ, R32 ;  /* 0x000000ffff117224 */ /* 0x000fc600078e0020 */
[----:B------:R-:W-:Y:S01]  /*1160*/  FSEL R21, |R0|, |R19|, P0 ;  /* 0x4000001300157208 */ /* 0x000fe20000000200 */
[----:B------:R-:W-:-:S05]  /*1170*/  IMAD.MOV.U32 R0, RZ, RZ, R34 ;  /* 0x000000ffff007224 */ /* 0x000fca00078e0022 */
[----:B------:R-:W-:Y:S02]  /*1180*/  SEL R16, R0, R17, P0 ;  /* 0x0000001100107207 */ /* 0x000fe40000000000 */
[----:B------:R-:W-:-:S05]  /*1190*/  @P1 LOP3.LUT R21, R19, 0x80000, RZ, 0xfc, !PT ;  /* 0x0008000013151812 */ /* 0x000fca00078efcff */
[----:B------:R-:W-:-:S06]  /*11a0*/  IMAD.MOV.U32 R17, RZ, RZ, R21 ;  /* 0x000000ffff117224 */ /* 0x000fcc00078e0015 */
[----:B------:R-:W-:-:S14]  /*11b0*/  DSETP.GE.AND P0, PT, R16, UR24, PT ;  /* 0x0000001810007e2a */ /* 0x000fdc000bf06000 */
[----:B------:R-:W-:Y:S05]  /*11c0*/  @P0 BRA `(.L_x_13) ;  /* 0x0000000000200947 */ /* 0x000fea0003800000 */
[----:B------:R-:W-:-:S08]  /*11d0*/  DMUL R16, R30, UR10 ;  /* 0x0000000a1e107c28 */ /* 0x000fd00008000000 */
[----:B------:R-:W-:-:S08]  /*11e0*/  DFMA R16, R36, UR8, R16 ;  /* 0x0000000824107c2b */ /* 0x000fd00008000010 */
[----:B------:R-:W-:-:S08]  /*11f0*/  DFMA R16, R4, UR26, R16 ;  /* 0x0000001a04107c2b */ /* 0x000fd00008000010 */
[----:B------:R-:W-:-:S08]  /*1200*/  DFMA R16, R16, R16, R6 ;  /* 0x000000101010722b */ /* 0x000fd00000000006 */
[----:B------:R-:W-:-:S08]  /*1210*/  DADD R16, R16, -R10 ;  /* 0x0000000010107229 */ /* 0x000fd0000000080a */
[----:B------:R-:W-:-:S06]  /*1220*/  DSETP.GTU.AND P0, PT, R16, RZ, PT ;  /* 0x000000ff1000722a */ /* 0x000fcc0003f0c000 */
[----:B------:R-:W-:Y:S02]  /*1230*/  FSEL R22, R16, RZ, P0 ;  /* 0x000000ff10167208 */ /* 0x000fe40000000000 */
[----:B------:R-:W-:-:S07]  /*1240*/  FSEL R23, R17, -1.875, P0 ;  /* 0xbff0000011177808 */ /* 0x000fce0000000000 */
.L_x_13:
[----:B------:R-:W-:Y:S05]  /*1250*/  BSYNC.RECONVERGENT B1 ;  /* 0x0000000000017941 */ /* 0x000fea0003800200 */
.L_x_12:
[----:B------:R-:W2:Y:S01]  /*1260*/  LDG.E R0, desc[UR6][R12.64] ;  /* 0x000000060c007981 */ /* 0x000ea2000c1e1900 */
[----:B------:R-:W-:Y:S01]  /*1270*/  DSETP.GEU.AND P0, PT, R22, RZ, PT ;  /* 0x000000ff1600722a */ /* 0x000fe20003f0e000 */
[----:B--2---:R-:W-:-:S05]  /*1280*/  VIADD R17, R0, 0x2 ;  /* 0x0000000200117836 */ /* 0x004fca0000000000 */
[----:B------:R0:W-:Y:S08]  /*1290*/  STG.E desc[UR6][R12.64], R17 ;  /* 0x000000110c007986 */ /* 0x0001f0000c101906 */
[----:B------:R-:W-:Y:S05]  /*12a0*/  @!P0 BRA `(.L_x_14) ;  /* 0xfffffff0004c8947 */ /* 0x000fea000383ffff */
[----:B------:R-:W-:Y:S05]  /*12b0*/  BSYNC.RECONVERGENT B0 ;  /* 0x0000000000007941 */ /* 0x000fea0003800200 */
.L_x_1:
[----:B------:R-:W0:Y:S01]  /*12c0*/  MUFU.RSQ64H R27, R23 ;  /* 0x00000017001b7308 */ /* 0x000e220000001c00 */
[----:B------:R-:W-:Y:S01]  /*12d0*/  VIADD R26, R23, 0xfcb00000 ;  /* 0xfcb00000171a7836 */ /* 0x000fe20000000000 */
[----:B------:R-:W-:Y:S01]  /*12e0*/  BSSY.RECONVERGENT B0, `(.L_x_15) ;  /* 0x0000018000007945 */ /* 0x000fe20003800200 */
[----:B------:R-:W-:Y:S02]  /*12f0*/  IMAD.MOV.U32 R18, RZ, RZ, 0x0 ;  /* 0x00000000ff127424 */ /* 0x000fe400078e00ff */
[----:B------:R-:W-:Y:S01]  /*1300*/  IMAD.MOV.U32 R19, RZ, RZ, 0x3fd80000 ;  /* 0x3fd80000ff137424 */ /* 0x000fe200078e00ff */
[----:B------:R-:W-:Y:S01]  /*1310*/  ISETP.GE.U32.AND P0, PT, R26, 0x7ca00000, PT ;  /* 0x7ca000001a00780c */ /* 0x000fe20003f06070 */
[----:B0-----:R-:W-:-:S08]  /*1320*/  DMUL R16, R26, R26 ;  /* 0x0000001a1a107228 */ /* 0x001fd00000000000 */
[----:B------:R-:W-:-:S08]  /*1330*/  DFMA R16, -R16, R22, 1 ;  /* 0x3ff000001010742b */ /* 0x000fd00000000116 */
[----:B------:R-:W-:Y:S02]  /*1340*/  DFMA R18, R16, R18, 0.5 ;  /* 0x3fe000001012742b */ /* 0x000fe40000000012 */
[----:B------:R-:W-:-:S08]  /*1350*/  DMUL R16, R26, R16 ;  /* 0x000000101a107228 */ /* 0x000fd00000000000 */
[----:B------:R-:W-:Y:S02]  /*1360*/  DFMA R40, R18, R16, R26 ;  /* 0x000000101228722b */ /* 0x000fe4000000001a */
[----:B------:R-:W-:-:S06]  /*1370*/  DMUL R16, R36, UR8 ;  /* 0x0000000824107c28 */ /* 0x000fcc0008000000 */
[----:B------:R-:W-:Y:S02]  /*1380*/  DMUL R18, R40, R22 ;  /* 0x0000001628127228 */ /* 0x000fe40000000000 */
[----:B------:R-:W-:Y:S01]  /*1390*/  DFMA R24, R30, UR10, R16 ;  /* 0x0000000a1e187c2b */ /* 0x000fe20008000010 */
[----:B------:R-:W-:Y:S02]  /*13a0*/  VIADD R17, R41, 0xfff00000 ;  /* 0xfff0000029117836 */ /* 0x000fe40000000000 */
[----:B------:R-:W-:-:S03]  /*13b0*/  IMAD.MOV.U32 R16, RZ, RZ, R40 ;  /* 0x000000ffff107224 */ /* 0x000fc600078e0028 */
[----:B------:R-:W-:Y:S02]  /*13c0*/  DFMA R20, R18, -R18, R22 ;  /* 0x800000121214722b */ /* 0x000fe40000000016 */
[----:B------:R-:W-:-:S06]  /*13d0*/  DFMA R24, R4, UR26, R24 ;  /* 0x0000001a04187c2b */ /* 0x000fcc0008000018 */
[----:B------:R-:W-:Y:S01]  /*13e0*/  DFMA R38, R20, R16, R18 ;  /* 0x000000101426722b */ /* 0x000fe20000000012 */
[----:B------:R-:W-:Y:S10]  /*13f0*/  @!P0 BRA `(.L_x_16) ;  /* 0x0000000000188947 */ /* 0x000ff40003800000 */
[----:B------:R-:W-:Y:S01]  /*1400*/  IMAD.MOV.U32 R16, RZ, RZ, R40 ;  /* 0x000000ffff107224 */ /* 0x000fe200078e0028 */
[----:B------:R-:W-:Y:S01]  /*1410*/  MOV R40, 0x1440 ;  /* 0x0000144000287802 */ /* 0x000fe20000000f00 */
[----:B------:R-:W-:-:S07]  /*1420*/  IMAD.MOV.U32 R0, RZ, RZ, R26 ;  /* 0x000000ffff007224 */ /* 0x000fce00078e001a */
[----:B------:R-:W-:Y:S05]  /*1430*/  CALL.REL.NOINC `($__internal_2_$__cuda_sm20_dsqrt_rn_f64_mediumpath_v1) ;  /* 0x0000001000ec7944 */ /* 0x000fea0003c00000 */
[----:B------:R-:W-:Y:S02]  /*1440*/  IMAD.MOV.U32 R38, RZ, RZ, R16 ;  /* 0x000000ffff267224 */ /* 0x000fe400078e0010 */
[----:B------:R-:W-:-:S07]  /*1450*/  IMAD.MOV.U32 R39, RZ, RZ, R17 ;  /* 0x000000ffff277224 */ /* 0x000fce00078e0011 */
.L_x_16:
[----:B------:R-:W-:Y:S05]  /*1460*/  BSYNC.RECONVERGENT B0 ;  /* 0x0000000000007941 */ /* 0x000fea0003800200 */
.L_x_15:
[----:B------:R-:W-:Y:S01]  /*1470*/  DADD R38, R24, -R38 ;  /* 0x0000000018267229 */ /* 0x000fe20000000826 */
[----:B------:R-:W-:Y:S01]  /*1480*/  IMAD.MOV.U32 R18, RZ, RZ, 0x0 ;  /* 0x00000000ff127424 */ /* 0x000fe200078e00ff */
[----:B------:R-:W-:Y:S01]  /*1490*/  BSSY.RECONVERGENT B0, `(.L_x_17) ;  /* 0x000001f000007945 */ /* 0x000fe20003800200 */
[----:B------:R-:W-:-:S05]  /*14a0*/  IMAD.MOV.U32 R19, RZ, RZ, 0x3fd80000 ;  /* 0x3fd80000ff137424 */ /* 0x000fca00078e00ff */
[-C--:B------:R-:W-:Y:S02]  /*14b0*/  DMUL R30, R30, R38.reuse ;  /* 0x000000261e1e7228 */ /* 0x080fe40000000000 */
[-C--:B------:R-:W-:Y:S02]  /*14c0*/  DMUL R26, R36, R38.reuse ;  /* 0x00000026241a7228 */ /* 0x080fe40000000000 */
[----:B------:R-:W-:-:S04]  /*14d0*/  DMUL R38, R4, R38 ;  /* 0x0000002604267228 */ /* 0x000fc80000000000 */
[----:B------:R-:W-:Y:S02]  /*14e0*/  DADD R24, R30, -UR10 ;  /* 0x8000000a1e187e29 */ /* 0x000fe40008000000 */
[----:B------:R-:W-:Y:S02]  /*14f0*/  DADD R36, R26, -UR8 ;  /* 0x800000081a247e29 */ /* 0x000fe40008000000 */
[----:B------:R-:W-:-:S04]  /*1500*/  DADD R4, R38, -UR26 ;  /* 0x8000001a26047e29 */ /* 0x000fc80008000000 */
[----:B------:R-:W-:-:S08]  /*1510*/  DMUL R16, R24, R24 ;  /* 0x0000001818107228 */ /* 0x000fd00000000000 */
[----:B------:R-:W-:-:S08]  /*1520*/  DFMA R16, R36, R36, R16 ;  /* 0x000000242410722b */ /* 0x000fd00000000010 */
[----:B------:R-:W-:-:S06]  /*1530*/  DFMA R22, R4, R4, R16 ;  /* 0x000000040416722b */ /* 0x000fcc0000000010 */
[----:B------:R-:W0:Y:S04]  /*1540*/  MUFU.RSQ64H R41, R23 ;  /* 0x0000001700297308 */ /* 0x000e280000001c00 */
[----:B------:R-:W-:-:S05]  /*1550*/  VIADD R40, R23, 0xfcb00000 ;  /* 0xfcb0000017287836 */ /* 0x000fca0000000000 */
[----:B------:R-:W-:Y:S01]  /*1560*/  ISETP.GE.U32.AND P0, PT, R40, 0x7ca00000, PT ;  /* 0x7ca000002800780c */ /* 0x000fe20003f06070 */
[----:B0-----:R-:W-:-:S08]  /*1570*/  DMUL R16, R40, R40 ;  /* 0x0000002828107228 */ /* 0x001fd00000000000 */
        /* <DEDUP_REMOVED lines=16> */
.L_x_18:
[----:B------:R-:W-:Y:S05]  /*1680*/  BSYNC.RECONVERGENT B0 ;  /* 0x0000000000007941 */ /* 0x000fea0003800200 */
.L_x_17:
[----:B------:R-:W0:Y:S01]  /*1690*/  MUFU.RCP64H R17, R43 ;  /* 0x0000002b00117308 */ /* 0x000e220000001800 */
[----:B------:R-:W-:Y:S01]  /*16a0*/  VIADD R16, R43, 0x300402 ;  /* 0x003004022b107836 */ /* 0x000fe20000000000 */
[----:B------:R-:W-:Y:S04]  /*16b0*/  BSSY.RECONVERGENT B0, `(.L_x_19) ;  /* 0x000000e000007945 */ /* 0x000fe80003800200 */
[----:B------:R-:W-:Y:S01]  /*16c0*/  FSETP.GEU.AND P0, PT, |R16|, 5.8789094863358348022e-39, PT ;  /* 0x004004021000780b */ /* 0x000fe20003f0e200 */
[----:B0-----:R-:W-:-:S08]  /*16d0*/  DFMA R18, R16, -R42, 1 ;  /* 0x3ff000001012742b */ /* 0x001fd0000000082a */
[----:B------:R-:W-:-:S08]  /*16e0*/  DFMA R18, R18, R18, R18 ;  /* 0x000000121212722b */ /* 0x000fd00000000012 */
[----:B------:R-:W-:-:S08]  /*16f0*/  DFMA R18, R16, R18, R16 ;  /* 0x000000121012722b */ /* 0x000fd00000000010 */
[----:B------:R-:W-:-:S08]  /*1700*/  DFMA R20, R18, -R42, 1 ;  /* 0x3ff000001214742b */ /* 0x000fd0000000082a */
[----:B------:R-:W-:Y:S01]  /*1710*/  DFMA R16, R18, R20, R18 ;  /* 0x000000141210722b */ /* 0x000fe20000000012 */
[----:B------:R-:W-:Y:S10]  /*1720*/  @P0 BRA `(.L_x_20) ;  /* 0x0000000000180947 */ /* 0x000ff40003800000 */
[----:B------:R-:W-:Y:S01]  /*1730*/  LOP3.LUT R16, R43, 0x7fffffff, RZ, 0xc0, !PT ;  /* 0x7fffffff2b107812 */ /* 0x000fe200078ec0ff */
[----:B------:R-:W-:Y:S01]  /*1740*/  IMAD.MOV.U32 R18, RZ, RZ, R42 ;  /* 0x000000ffff127224 */ /* 0x000fe200078e002a */
[----:B------:R-:W-:Y:S02]  /*1750*/  MOV R17, R43 ;  /* 0x0000002b00117202 */ /* 0x000fe40000000f00 */
[----:B------:R-:W-:Y:S01]  /*1760*/  MOV R0, 0x1790 ;  /* 0x0000179000007802 */ /* 0x000fe20000000f00 */
[----:B------:R-:W-:-:S07]  /*1770*/  VIADD R16, R16, 0xfff00000 ;  /* 0xfff0000010107836 */ /* 0x000fce0000000000 */
[----:B------:R-:W-:Y:S05]  /*1780*/  CALL.REL.NOINC `($__internal_0_$__cuda_sm20_dblrcp_rn_slowpath_v3) ;  /* 0x0000000400f47944 */ /* 0x000fea0003c00000 */
.L_x_20:
[----:B------:R-:W-:Y:S05]  /*1790*/  BSYNC.RECONVERGENT B0 ;  /* 0x0000000000007941 */ /* 0x000fea0003800200 */
.L_x_19:
[----:B------:R-:W-:Y:S01]  /*17a0*/  DADD R30, -R30, UR12 ;  /* 0x0000000c1e1e7e29 */ /* 0x000fe20008000100 */
[----:B------:R-:W-:Y:S01]  /*17b0*/  IMAD.MOV.U32 R42, RZ, RZ, 0x0 ;  /* 0x00000000ff2a7424 */ /* 0x000fe200078e00ff */
[----:B------:R-:W-:Y:S01]  /*17c0*/  DADD R26, -R26, UR22 ;  /* 0x000000161a1a7e29 */ /* 0x000fe20008000100 */
[----:B------:R-:W-:Y:S01]  /*17d0*/  IMAD.MOV.U32 R43, RZ, RZ, 0x3fd80000 ;  /* 0x3fd80000ff2b7424 */ /* 0x000fe200078e00ff */
[----:B------:R-:W-:Y:S01]  /*17e0*/  DADD R38, -R38, UR14 ;  /* 0x0000000e26267e29 */ /* 0x000fe20008000100 */
[----:B------:R-:W-:Y:S01]  /*17f0*/  BSSY.RECONVERGENT B0, `(.L_x_21) ;  /* 0x000001b000007945 */ /* 0x000fe20003800200 */
[----:B------:R-:W-:Y:S02]  /*1800*/  DMUL R36, R36, R16 ;  /* 0x0000001024247228 */ /* 0x000fe40000000000 */
[----:B------:R-:W-:Y:S02]  /*1810*/  DMUL R18, R30, R30 ;  /* 0x0000001e1e127228 */ /* 0x000fe40000000000 */
[----:B------:R-:W-:-:S02]  /*1820*/  DMUL R24, R24, R16 ;  /* 0x0000001018187228 */ /* 0x000fc40000000000 */
[----:B------:R-:W-:-:S04]  /*1830*/  DMUL R4, R4, R16 ;  /* 0x0000001004047228 */ /* 0x000fc80000000000 */
        /* <DEDUP_REMOVED lines=22> */
.L_x_22:
[----:B------:R-:W-:Y:S05]  /*19a0*/  BSYNC.RECONVERGENT B0 ;  /* 0x0000000000007941 */ /* 0x000fea0003800200 */
.L_x_21:
        /* <DEDUP_REMOVED lines=12> */
[----:B------:R-:W-:Y:S01]  /*1a70*/  MOV R0, 0x1ab0 ;  /* 0x00001ab000007802 */ /* 0x000fe20000000f00 */
[----:B------:R-:W-:Y:S02]  /*1a80*/  IMAD.MOV.U32 R17, RZ, RZ, R45 ;  /* 0x000000ffff117224 */ /* 0x000fe400078e002d */
[----:B------:R-:W-:-:S07]  /*1a90*/  VIADD R16, R16, 0xfff00000 ;  /* 0xfff0000010107836 */ /* 0x000fce0000000000 */
[----:B------:R-:W-:Y:S05]  /*1aa0*/  CALL.REL.NOINC `($__internal_0_$__cuda_sm20_dblrcp_rn_slowpath_v3) ;  /* 0x00000004002c7944 */ /* 0x000fea0003c00000 */
[----:B------:R-:W-:Y:S02]  /*1ab0*/  IMAD.MOV.U32 R18, RZ, RZ, R16 ;  /* 0x000000ffff127224 */ /* 0x000fe400078e0010 */
[----:B------:R-:W-:-:S07]  /*1ac0*/  IMAD.MOV.U32 R19, RZ, RZ, R17 ;  /* 0x000000ffff137224 */ /* 0x000fce00078e0011 */
.L_x_24:
[----:B------:R-:W-:Y:S05]  /*1ad0*/  BSYNC.RECONVERGENT B0 ;  /* 0x0000000000007941 */ /* 0x000fea0003800200 */
.L_x_23:
[----:B------:R-:W0:Y:S01]  /*1ae0*/  MUFU.RCP64H R17, R3 ;  /* 0x0000000300117308 */ /* 0x000e220000001800 */
[----:B------:R-:W-:Y:S01]  /*1af0*/  IMAD.MOV.U32 R16, RZ, RZ, 0x1 ;  /* 0x00000001ff107424 */ /* 0x000fe200078e00ff */
[-C--:B------:R-:W-:Y:S01]  /*1b00*/  DMUL R30, R30, R18.reuse ;  /* 0x000000121e1e7228 */ /* 0x080fe20000000000 */
[----:B------:R-:W-:Y:S01]  /*1b10*/  FSETP.GEU.AND P2, PT, |R35|, 6.5827683646048100446e-37, PT ;  /* 0x036000002300780b */ /* 0x000fe20003f4e200 */
[-C--:B------:R-:W-:Y:S01]  /*1b20*/  DMUL R26, R26, R18.reuse ;  /* 0x000000121a1a7228 */ /* 0x080fe20000000000 */
[----:B------:R-:W-:Y:S01]  /*1b30*/  BSSY.RECONVERGENT B0, `(.L_x_25) ;  /* 0x000001b000007945 */ /* 0x000fe20003800200 */
[----:B------:R-:W-:-:S04]  /*1b40*/  DMUL R18, R38, R18 ;  /* 0x0000001226127228 */ /* 0x000fc80000000000 */
[----:B------:R-:W-:Y:S02]  /*1b50*/  DMUL R24, R24, R30 ;  /* 0x0000001e18187228 */ /* 0x000fe40000000000 */
[----:B0-----:R-:W-:-:S06]  /*1b60*/  DFMA R20, R16, -R2, 1 ;  /* 0x3ff000001014742b */ /* 0x001fcc0000000802 */
[----:B------:R-:W-:Y:S02]  /*1b70*/  DFMA R24, R36, R26, R24 ;  /* 0x0000001a2418722b */ /* 0x000fe40000000018 */
[----:B------:R-:W-:-:S06]  /*1b80*/  DFMA R20, R20, R20, R20 ;  /* 0x000000141414722b */ /* 0x000fcc0000000014 */
[----:B------:R-:W-:Y:S02]  /*1b90*/  DFMA R4, R4, R18, R24 ;  /* 0x000000120404722b */ /* 0x000fe40000000018 */
[----:B------:R-:W-:-:S06]  /*1ba0*/  DFMA R16, R16, R20, R16 ;  /* 0x000000141010722b */ /* 0x000fcc0000000010 */
[----:B------:R-:W-:Y:S02]  /*1bb0*/  DSETP.GEU.AND P0, PT, R4, RZ, PT ;  /* 0x000000ff0400722a */ /* 0x000fe40003f0e000 */
[----:B------:R-:W-:-:S04]  /*1bc0*/  DFMA R20, R16, -R2, 1 ;  /* 0x3ff000001014742b */ /* 0x000fc80000000802 */
[----:B------:R-:W-:Y:S02]  /*1bd0*/  FSEL R4, R4, RZ, P0 ;  /* 0x000000ff04047208 */ /* 0x000fe40000000000 */
[----:B------:R-:W-:Y:S02]  /*1be0*/  FSEL R5, R5, RZ, P0 ;  /* 0x000000ff05057208 */ /* 0x000fe40000000000 */
[----:B------:R-:W-:-:S08]  /*1bf0*/  DFMA R16, R16, R20, R16 ;  /* 0x000000141010722b */ /* 0x000fd00000000010 */
[----:B------:R-:W-:-:S08]  /*1c00*/  DMUL R20, R34, R16 ;  /* 0x0000001022147228 */ /* 0x000fd00000000000 */
[----:B------:R-:W-:-:S08]  /*1c10*/  DFMA R22, R20, -R2, R34 ;  /* 0x800000021416722b */ /* 0x000fd00000000022 */
[----:B------:R-:W-:-:S10]  /*1c20*/  DFMA R16, R16, R22, R20 ;  /* 0x000000161010722b */ /* 0x000fd40000000014 */
[----:B------:R-:W-:-:S05]  /*1c30*/  FFMA R0, RZ, R3, R17 ;  /* 0x00000003ff007223 */ /* 0x000fca0000000011 */
[----:B------:R-:W-:-:S13]  /*1c40*/  FSETP.GT.AND P1, PT, |R0|, 1.469367938527859385e-39, PT ;  /* 0x001000000000780b */ /* 0x000fda0003f24200 */
[----:B------:R-:W-:Y:S05]  /*1c50*/  @P1 BRA P2, `(.L_x_26) ;  /* 0x0000000000201947 */ /* 0x000fea0001000000 */
[----:B------:R-:W-:Y:S01]  /*1c60*/  IMAD.MOV.U32 R24, RZ, RZ, R34 ;  /* 0x000000ffff187224 */ /* 0x000fe200078e0022 */
[----:B------:R-:W-:Y:S01]  /*1c70*/  MOV R0, 0x1cc0 ;  /* 0x00001cc000007802 */ /* 0x000fe20000000f00 */
[----:B------:R-:W-:Y:S02]  /*1c80*/  IMAD.MOV.U32 R25, RZ, RZ, R35 ;  /* 0x000000ffff197224 */ /* 0x000fe400078e0023 */
[----:B------:R-:W-:Y:S02]  /*1c90*/  IMAD.MOV.U32 R22, RZ, RZ, R2 ;  /* 0x000000ffff167224 */ /* 0x000fe400078e0002 */
[----:B------:R-:W-:-:S07]  /*1ca0*/  IMAD.MOV.U32 R23, RZ, RZ, R3 ;  /* 0x000000ffff177224 */ /* 0x000fce00078e0003 */
[----:B------:R-:W-:Y:S05]  /*1cb0*/  CALL.REL.NOINC `($__internal_1_$__cuda_sm20_div_rn_f64_full) ;  /* 0x0000000400547944 */ /* 0x000fea0003c00000 */
[----:B------:R-:W-:Y:S02]  /*1cc0*/  IMAD.MOV.U32 R16, RZ, RZ, R18 ;  /* 0x000000ffff107224 */ /* 0x000fe400078e0012 */
[----:B------:R-:W-:-:S07]  /*1cd0*/  IMAD.MOV.U32 R17, RZ, RZ, R19 ;  /* 0x000000ffff117224 */ /* 0x000fce00078e0013 */
.L_x_26:
[----:B------:R-:W-:Y:S05]  /*1ce0*/  BSYNC.RECONVERGENT B0 ;  /* 0x0000000000007941 */ /* 0x000fea0003800200 */
.L_x_25:
[----:B------:R-:W0:Y:S01]  /*1cf0*/  MUFU.RCP64H R19, R3 ;  /* 0x0000000300137308 */ /* 0x000e220000001800 */
[----:B------:R-:W-:Y:S01]  /*1d00*/  IMAD.MOV.U32 R18, RZ, RZ, 0x1 ;  /* 0x00000001ff127424 */ /* 0x000fe200078e00ff */
[----:B------:R-:W-:Y:S01]  /*1d10*/  DADD R30, R28, R16 ;  /* 0x000000001c1e7229 */ /* 0x000fe20000000010 */
[----:B------:R-:W-:Y:S01]  /*1d20*/  FSETP.GEU.AND P1, PT, |R33|, 6.5827683646048100446e-37, PT ;  /* 0x036000002100780b */ /* 0x000fe20003f2e200 */
[----:B------:R-:W-:Y:S08]  /*1d30*/  BSSY.RECONVERGENT B0, `(.L_x_27) ;  /* 0x0000013000007945 */ /* 0x000ff00003800200 */
[----:B------:R1:W2:Y:S01]  /*1d40*/  F2I.F64.TRUNC R30, R30 ;  /* 0x0000001e001e7311 */ /* 0x0002a2000030d100 */
[----:B0-----:R-:W-:-:S08]  /*1d50*/  DFMA R20, R18, -R2, 1 ;  /* 0x3ff000001214742b */ /* 0x001fd00000000802 */
[----:B------:R-:W-:-:S08]  /*1d60*/  DFMA R20, R20, R20, R20 ;  /* 0x000000141414722b */ /* 0x000fd00000000014 */
[----:B------:R-:W-:-:S08]  /*1d70*/  DFMA R20, R18, R20, R18 ;  /* 0x000000141214722b */ /* 0x000fd00000000012 */
[----:B------:R-:W-:-:S08]  /*1d80*/  DFMA R18, R20, -R2, 1 ;  /* 0x3ff000001412742b */ /* 0x000fd00000000802 */
[----:B------:R-:W-:-:S08]  /*1d90*/  DFMA R22, R20, R18, R20 ;  /* 0x000000121416722b */ /* 0x000fd00000000014 */
[----:B------:R-:W-:-:S08]  /*1da0*/  DMUL R18, R32, R22 ;  /* 0x0000001620127228 */ /* 0x000fd00000000000 */
[----:B------:R-:W-:-:S08]  /*1db0*/  DFMA R20, R18, -R2, R32 ;  /* 0x800000021214722b */ /* 0x000fd00000000020 */
[----:B------:R-:W-:-:S10]  /*1dc0*/  DFMA R18, R22, R20, R18 ;  /* 0x000000141612722b */ /* 0x000fd40000000012 */
[----:B------:R-:W-:-:S05]  /*1dd0*/  FFMA R0, RZ, R3, R19 ;  /* 0x00000003ff007223 */ /* 0x000fca0000000013 */
[----:B------:R-:W-:-:S13]  /*1de0*/  FSETP.GT.AND P0, PT, |R0|, 1.469367938527859385e-39, PT ;  /* 0x001000000000780b */ /* 0x000fda0003f04200 */
[----:B-12---:R-:W-:Y:S05]  /*1df0*/  @P0 BRA P1, `(.L_x_28) ;  /* 0x0000000000180947 */ /* 0x006fea0000800000 */
[----:B------:R-:W-:Y:S01]  /*1e00*/  IMAD.MOV.U32 R24, RZ, RZ, R32 ;  /* 0x000000ffff187224 */ /* 0x000fe200078e0020 */
[----:B------:R-:W-:Y:S01]  /*1e10*/  MOV R23, R3 ;  /* 0x0000000300177202 */ /* 0x000fe20000000f00 */
[----:B------:R-:W-:Y:S01]  /*1e20*/  IMAD.MOV.U32 R25, RZ, RZ, R33 ;  /* 0x000000ffff197224 */ /* 0x000fe200078e0021 */
[----:B------:R-:W-:Y:S01]  /*1e30*/  MOV R0, 0x1e60 ;  /* 0x00001e6000007802 */ /* 0x000fe20000000f00 */
[----:B------:R-:W-:-:S07]  /*1e40*/  IMAD.MOV.U32 R22, RZ, RZ, R2 ;  /* 0x000000ffff167224 */ /* 0x000fce00078e0002 */
[----:B------:R-:W-:Y:S05]  /*1e50*/  CALL.REL.NOINC `($__internal_1_$__cuda_sm20_div_rn_f64_full) ;  /* 0x0000000000ec7944 */ /* 0x000fea0003c00000 */
.L_x_28:
[----:B------:R-:W-:Y:S05]  /*1e60*/  BSYNC.RECONVERGENT B0 ;  /* 0x0000000000007941 */ /* 0x000fea0003800200 */
.L_x_27:
[----:B------:R-:W-:Y:S01]  /*1e70*/  DADD R18, R28, R18 ;  /* 0x000000001c127229 */ /* 0x000fe20000000012 */
[----:B------:R-:W0:Y:S01]  /*1e80*/  LDC.64 R16, c[0x0][0x380] ;  /* 0x0000e000ff107b82 */ /* 0x000e220000000a00 */
[----:B------:R-:W-:-:S05]  /*1e90*/  LOP3.LUT R30, RZ, R30, RZ, 0x33, !PT ;  /* 0x0000001eff1e7212 */ /* 0x000fca00078e33ff */
[----:B------:R-:W-:-:S03]  /*1ea0*/  VIADD R21, R30, UR29 ;  /* 0x0000001d1e157c36 */ /* 0x000fc60008000000 */
[----:B------:R-:W1:Y:S02]  /*1eb0*/  F2I.F64.TRUNC R18, R18 ;  /* 0x0000001200127311 */ /* 0x000e64000030d100 */
[----:B-1----:R-:W-:-:S04]  /*1ec0*/  IMAD R21, R21, UR29, R18 ;  /* 0x0000001d15157c24 */ /* 0x002fc8000f8e0212 */
[----:B0-----:R-:W-:-:S05]  /*1ed0*/  IMAD.WIDE R16, R21, 0x8, R16 ;  /* 0x0000000815107825 */ /* 0x001fca00078e0210 */
[----:B------:R-:W2:Y:S01]  /*1ee0*/  LDG.E.64 R20, desc[UR6][R16.64] ;  /* 0x0000000610147981 */ /* 0x000ea2000c1e1b00 */
[----:B------:R-:W-:-:S04]  /*1ef0*/  UIADD3 UR4, UPT, UPT, UR4, 0x1, URZ ;  /* 0x0000000104047890 */ /* 0x000fc8000fffe0ff */
[----:B------:R-:W-:Y:S01]  /*1f00*/  UISETP.NE.AND UP0, UPT, UR4, UR28, UPT ;  /* 0x0000001c0400728c */ /* 0x000fe2000bf05270 */
[----:B--2---:R-:W-:-:S07]  /*1f10*/  DADD R4, R20, R4 ;  /* 0x0000000014047229 */ /* 0x004fce0000000004 */
[----:B------:R0:W-:Y:S01]  /*1f20*/  STG.E.64 desc[UR6][R16.64], R4 ;  /* 0x0000000410007986 */ /* 0x0001e2000c101b06 */
[----:B------:R-:W-:Y:S05]  /*1f30*/  BRA.U.ANY !UP0, `(.L_x_29) ;  /* 0x0000000108047547 */ /* 0x000fea000b900000 */
[----:B------:R-:W-:Y:S05]  /*1f40*/  BRA `(.L_x_30) ;  /* 0xffffffe400207947 */ /* 0x000fea000383ffff */
.L_x_29:
[----:B------:R-:W-:Y:S05]  /*1f50*/  EXIT ;  /* 0x000000000000794d */ /* 0x000fea0003800000 */
        .weak           $__internal_0_$__cuda_sm20_dblrcp_rn_slowpath_v3
        .type           $__internal_0_$__cuda_sm20_dblrcp_rn_slowpath_v3,@function
        .size           $__internal_0_$__cuda_sm20_dblrcp_rn_slowpath_v3,($__internal_1_$__cuda_sm20_div_rn_f64_full - $__internal_0_$__cuda_sm20_dblrcp_rn_slowpath_v3)
$__internal_0_$__cuda_sm20_dblrcp_rn_slowpath_v3:
[----:B------:R-:W-:Y:S01]  /*1f60*/  IMAD.MOV.U32 R20, RZ, RZ, R18 ;  /* 0x000000ffff147224 */ /* 0x000fe200078e0012 */
[----:B------:R-:W-:Y:S01]  /*1f70*/  BSSY.RECONVERGENT B1, `(.L_x_31) ;  /* 0x0000024000017945 */ /* 0x000fe20003800200 */
[----:B------:R-:W-:-:S06]  /*1f80*/  IMAD.MOV.U32 R21, RZ, RZ, R17 ;  /* 0x000000ffff157224 */ /* 0x000fcc00078e0011 */
[----:B------:R-:W-:-:S14]  /*1f90*/  DSETP.GTU.AND P0, PT, |R20|, +INF , PT ;  /* 0x7ff000001400742a */ /* 0x000fdc0003f0c200 */
[----:B------:R-:W-:Y:S05]  /*1fa0*/  @P0 BRA `(.L_x_32) ;  /* 0x0000000000780947 */ /* 0x000fea0003800000 */
[----:B------:R-:W-:-:S05]  /*1fb0*/  LOP3.LUT R17, R17, 0x7fffffff, RZ, 0xc0, !PT ;  /* 0x7fffffff11117812 */ /* 0x000fca00078ec0ff */
[----:B------:R-:W-:-:S05]  /*1fc0*/  VIADD R18, R17, 0xffffffff ;  /* 0xffffffff11127836 */ /* 0x000fca0000000000 */
[----:B------:R-:W-:-:S13]  /*1fd0*/  ISETP.GE.U32.AND P0, PT, R18, 0x7fefffff, PT ;  /* 0x7fefffff1200780c */ /* 0x000fda0003f06070 */
[----:B------:R-:W-:Y:S01]  /*1fe0*/  @P0 LOP3.LUT R19, R21, 0x7ff00000, RZ, 0x3c, !PT ;  /* 0x7ff0000015130812 */ /* 0x000fe200078e3cff */
[----:B------:R-:W-:Y:S01]  /*1ff0*/  @P0 IMAD.MOV.U32 R18, RZ, RZ, RZ ;  /* 0x000000ffff120224 */ /* 0x000fe200078e00ff */
[----:B------:R-:W-:Y:S06]  /*2000*/  @P0 BRA `(.L_x_33) ;  /* 0x0000000000680947 */ /* 0x000fec0003800000 */
[----:B------:R-:W-:-:S13]  /*2010*/  ISETP.GE.U32.AND P0, PT, R17, 0x1000001, PT ;  /* 0x010000011100780c */ /* 0x000fda0003f06070 */
[----:B------:R-:W-:Y:S05]  /*2020*/  @!P0 BRA `(.L_x_34) ;  /* 0x0000000000348947 */ /* 0x000fea0003800000 */
[----:B------:R-:W-:Y:S02]  /*2030*/  VIADD R19, R21, 0xc0200000 ;  /* 0xc020000015137836 */ /* 0x000fe40000000000 */
[----:B------:R-:W-:Y:S02]  /*2040*/  IMAD.MOV.U32 R18, RZ, RZ, R20 ;  /* 0x000000ffff127224 */ /* 0x000fe400078e0014 */
[----:B------:R-:W0:Y:S04]  /*2050*/  MUFU.RCP64H R17, R19 ;  /* 0x0000001300117308 */ /* 0x000e280000001800 */
[----:B0-----:R-:W-:-:S08]  /*2060*/  DFMA R22, -R18, R16, 1 ;  /* 0x3ff000001216742b */ /* 0x001fd00000000110 */
[----:B------:R-:W-:-:S08]  /*2070*/  DFMA R22, R22, R22, R22 ;  /* 0x000000161616722b */ /* 0x000fd00000000016 */
[----:B------:R-:W-:-:S08]  /*2080*/  DFMA R22, R16, R22, R16 ;  /* 0x000000161016722b */ /* 0x000fd00000000010 */
[----:B------:R-:W-:-:S08]  /*2090*/  DFMA R16, -R18, R22, 1 ;  /* 0x3ff000001210742b */ /* 0x000fd00000000116 */
[----:B------:R-:W-:-:S08]  /*20a0*/  DFMA R16, R22, R16, R22 ;  /* 0x000000101610722b */ /* 0x000fd00000000016 */
[----:B------:R-:W-:-:S08]  /*20b0*/  DMUL R16, R16, 2.2250738585072013831e-308 ;  /* 0x0010000010107828 */ /* 0x000fd00000000000 */
[----:B------:R-:W-:-:S08]  /*20c0*/  DFMA R20, -R20, R16, 1 ;  /* 0x3ff000001414742b */ /* 0x000fd00000000110 */
[----:B------:R-:W-:-:S08]  /*20d0*/  DFMA R20, R20, R20, R20 ;  /* 0x000000141414722b */ /* 0x000fd00000000014 */
[----:B------:R-:W-:Y:S01]  /*20e0*/  DFMA R18, R16, R20, R16 ;  /* 0x000000141012722b */ /* 0x000fe20000000010 */
[----:B------:R-:W-:Y:S10]  /*20f0*/  BRA `(.L_x_33) ;  /* 0x00000000002c7947 */ /* 0x000ff40003800000 */
.L_x_34:
[----:B------:R-:W-:-:S06]  /*2100*/  DMUL R20, R20, 8.11296384146066816958e+31 ;  /* 0x4690000014147828 */ /* 0x000fcc0000000000 */
[----:B------:R-:W0:Y:S02]  /*2110*/  MUFU.RCP64H R17, R21 ;  /* 0x0000001500117308 */ /* 0x000e240000001800 */
[----:B0-----:R-:W-:-:S08]  /*2120*/  DFMA R18, -R20, R16, 1 ;  /* 0x3ff000001412742b */ /* 0x001fd00000000110 */
[----:B------:R-:W-:-:S08]  /*2130*/  DFMA R18, R18, R18, R18 ;  /* 0x000000121212722b */ /* 0x000fd00000000012 */
[----:B------:R-:W-:-:S08]  /*2140*/  DFMA R18, R16, R18, R16 ;  /* 0x000000121012722b */ /* 0x000fd00000000010 */
[----:B------:R-:W-:-:S08]  /*2150*/  DFMA R16, -R20, R18, 1 ;  /* 0x3ff000001410742b */ /* 0x000fd00000000112 */
[----:B------:R-:W-:-:S08]  /*2160*/  DFMA R16, R18, R16, R18 ;  /* 0x000000101210722b */ /* 0x000fd00000000012 */
[----:B------:R-:W-:Y:S01]  /*2170*/  DMUL R18, R16, 8.11296384146066816958e+31 ;  /* 0x4690000010127828 */ /* 0x000fe20000000000 */
[----:B------:R-:W-:Y:S10]  /*2180*/  BRA `(.L_x_33) ;  /* 0x0000000000087947 */ /* 0x000ff40003800000 */
.L_x_32:
[----:B------:R-:W-:Y:S01]  /*2190*/  LOP3.LUT R19, R21, 0x80000, RZ, 0xfc, !PT ;  /* 0x0008000015137812 */ /* 0x000fe200078efcff */
[----:B------:R-:W-:-:S07]  /*21a0*/  IMAD.MOV.U32 R18, RZ, RZ, R20 ;  /* 0x000000ffff127224 */ /* 0x000fce00078e0014 */
.L_x_33:
[----:B------:R-:W-:Y:S05]  /*21b0*/  BSYNC.RECONVERGENT B1 ;  /* 0x0000000000017941 */ /* 0x000fea0003800200 */
.L_x_31:
[----:B------:R-:W-:Y:S02]  /*21c0*/  IMAD.MOV.U32 R16, RZ, RZ, R18 ;  /* 0x000000ffff107224 */ /* 0x000fe400078e0012 */
[----:B------:R-:W-:Y:S02]  /*21d0*/  IMAD.MOV.U32 R17, RZ, RZ, R19 ;  /* 0x000000ffff117224 */ /* 0x000fe400078e0013 */
[----:B------:R-:W-:Y:S02]  /*21e0*/  IMAD.MOV.U32 R18, RZ, RZ, R0 ;  /* 0x000000ffff127224 */ /* 0x000fe400078e0000 */
[----:B------:R-:W-:-:S04]  /*21f0*/  IMAD.MOV.U32 R19, RZ, RZ, 0x0 ;  /* 0x00000000ff137424 */ /* 0x000fc800078e00ff */
[----:B------:R-:W-:Y:S05]  /*2200*/  RET.REL.NODEC R18 `(_Z18ray_tracing_kernelPd6vectorddS0_diiP17curandStateXORWOWPi) ;  /* 0xffffffdc127c7950 */ /* 0x000fea0003c3ffff */
        .weak           $__internal_1_$__cuda_sm20_div_rn_f64_full
        .type           $__internal_1_$__cuda_sm20_div_rn_f64_full,@function
        .size           $__internal_1_$__cuda_sm20_div_rn_f64_full,($__internal_2_$__cuda_sm20_dsqrt_rn_f64_mediumpath_v1 - $__internal_1_$__cuda_sm20_div_rn_f64_full)
$__internal_1_$__cuda_sm20_div_rn_f64_full:
[C---:B------:R-:W-:Y:S01]  /*2210*/  FSETP.GEU.AND P0, PT, |R23|.reuse, 1.469367938527859385e-39, PT ;  /* 0x001000001700780b */ /* 0x040fe20003f0e200 */
[----:B------:R-:W-:Y:S01]  /*2220*/  IMAD.MOV.U32 R34, RZ, RZ, 0x1 ;  /* 0x00000001ff227424 */ /* 0x000fe200078e00ff */
[----:B------:R-:W-:Y:S01]  /*2230*/  LOP3.LUT R20, R23, 0x800fffff, RZ, 0xc0, !PT ;  /* 0x800fffff17147812 */ /* 0x000fe200078ec0ff */
[----:B------:R-:W-:Y:S01]  /*2240*/  BSSY.RECONVERGENT B2, `(.L_x_35) ;  /* 0x0000055000027945 */ /* 0x000fe20003800200 */
[C---:B------:R-:W-:Y:S02]  /*2250*/  FSETP.GEU.AND P2, PT, |R25|.reuse, 1.469367938527859385e-39, PT ;  /* 0x001000001900780b */ /* 0x040fe40003f4e200 */
[----:B------:R-:W-:Y:S01]  /*2260*/  LOP3.LUT R21, R20, 0x3ff00000, RZ, 0xfc, !PT ;  /* 0x3ff0000014157812 */ /* 0x000fe200078efcff */
[----:B------:R-:W-:Y:S01]  /*2270*/  IMAD.MOV.U32 R20, RZ, RZ, R22 ;  /* 0x000000ffff147224 */ /* 0x000fe200078e0016 */
[----:B------:R-:W-:Y:S02]  /*2280*/  LOP3.LUT R16, R25, 0x7ff00000, RZ, 0xc0, !PT ;  /* 0x7ff0000019107812 */ /* 0x000fe400078ec0ff */
[----:B------:R-:W-:-:S03]  /*2290*/  LOP3.LUT R19, R23, 0x7ff00000, RZ, 0xc0, !PT ;  /* 0x7ff0000017137812 */ /* 0x000fc600078ec0ff */
[----:B------:R-:W-:Y:S01]  /*22a0*/  @!P0 DMUL R20, R22, 8.98846567431157953865e+307 ;  /* 0x7fe0000016148828 */ /* 0x000fe20000000000 */
[----:B------:R-:W-:-:S03]  /*22b0*/  ISETP.GE.U32.AND P1, PT, R16, R19, PT ;  /* 0x000000131000720c */ /* 0x000fc60003f26070 */
[----:B------:R-:W-:Y:S02]  /*22c0*/  @!P2 LOP3.LUT R17, R23, 0x7ff00000, RZ, 0xc0, !PT ;  /* 0x7ff000001711a812 */ /* 0x000fe400078ec0ff */
[----:B------:R-:W0:Y:S02]  /*22d0*/  MUFU.RCP64H R35, R21 ;  /* 0x0000001500237308 */ /* 0x000e240000001800 */
[----:B------:R-:W-:Y:S01]  /*22e0*/  @!P2 ISETP.GE.U32.AND P3, PT, R16, R17, PT ;  /* 0x000000111000a20c */ /* 0x000fe20003f66070 */
[----:B------:R-:W-:-:S05]  /*22f0*/  IMAD.MOV.U32 R17, RZ, RZ, 0x1ca00000 ;  /* 0x1ca00000ff117424 */ /* 0x000fca00078e00ff */
[----:B------:R-:W-:-:S04]  /*2300*/  @!P2 SEL R39, R17, 0x63400000, !P3 ;  /* 0x634000001127a807 */ /* 0x000fc80005800000 */
[----:B------:R-:W-:-:S04]  /*2310*/  @!P2 LOP3.LUT R40, R39, 0x80000000, R25, 0xf8, !PT ;  /* 0x800000002728a812 */ /* 0x000fc800078ef819 */
[----:B------:R-:W-:Y:S01]  /*2320*/  @!P2 LOP3.LUT R41, R40, 0x100000, RZ, 0xfc, !PT ;  /* 0x001000002829a812 */ /* 0x000fe200078efcff */
[----:B0-----:R-:W-:Y:S01]  /*2330*/  DFMA R26, R34, -R20, 1 ;  /* 0x3ff00000221a742b */ /* 0x001fe20000000814 */
[----:B------:R-:W-:-:S07]  /*2340*/  @!P2 IMAD.MOV.U32 R40, RZ, RZ, RZ ;  /* 0x000000ffff28a224 */ /* 0x000fce00078e00ff */
[----:B------:R-:W-:-:S08]  /*2350*/  DFMA R26, R26, R26, R26 ;  /* 0x0000001a1a1a722b */ /* 0x000fd0000000001a */
[----:B------:R-:W-:Y:S01]  /*2360*/  DFMA R34, R34, R26, R34 ;  /* 0x0000001a2222722b */ /* 0x000fe20000000022 */
[----:B------:R-:W-:Y:S01]  /*2370*/  SEL R27, R17, 0x63400000, !P1 ;  /* 0x63400000111b7807 */ /* 0x000fe20004800000 */
[----:B------:R-:W-:-:S03]  /*2380*/  IMAD.MOV.U32 R26, RZ, RZ, R24 ;  /* 0x000000ffff1a7224 */ /* 0x000fc600078e0018 */
[----:B------:R-:W-:-:S03]  /*2390*/  LOP3.LUT R27, R27, 0x800fffff, R25, 0xf8, !PT ;  /* 0x800fffff1b1b7812 */ /* 0x000fc600078ef819 */
[----:B------:R-:W-:-:S03]  /*23a0*/  DFMA R38, R34, -R20, 1 ;  /* 0x3ff000002226742b */ /* 0x000fc60000000814 */
[----:B------:R-:W-:Y:S01]  /*23b0*/  @!P2 DFMA R26, R26, 2, -R40 ;  /* 0x400000001a1aa82b */ /* 0x000fe20000000828 */
[----:B------:R-:W-:-:S04]  /*23c0*/  IMAD.MOV.U32 R40, RZ, RZ, R16 ;  /* 0x000000ffff287224 */ /* 0x000fc800078e0010 */
[----:B------:R-:W-:Y:S01]  /*23d0*/  DFMA R38, R34, R38, R34 ;  /* 0x000000262226722b */ /* 0x000fe20000000022 */
[----:B------:R-:W-:Y:S01]  /*23e0*/  IMAD.MOV.U32 R41, RZ, RZ, R19 ;  /* 0x000000ffff297224 */ /* 0x000fe200078e0013 */
[----:B------:R-:W-:-:S03]  /*23f0*/  @!P0 LOP3.LUT R41, R21, 0x7ff00000, RZ, 0xc0, !PT ;  /* 0x7ff0000015298812 */ /* 0x000fc600078ec0ff */
[----:B------:R-:W-:-:S03]  /*2400*/  @!P2 LOP3.LUT R40, R27, 0x7ff00000, RZ, 0xc0, !PT ;  /* 0x7ff000001b28a812 */ /* 0x000fc600078ec0ff */
[----:B------:R-:W-:Y:S02]  /*2410*/  DMUL R34, R38, R26 ;  /* 0x0000001a26227228 */ /* 0x000fe40000000000 */
[----:B------:R-:W-:-:S05]  /*2420*/  VIADD R42, R40, 0xffffffff ;  /* 0xffffffff282a7836 */ /* 0x000fca0000000000 */
[----:B------:R-:W-:Y:S01]  /*2430*/  ISETP.GT.U32.AND P0, PT, R42, 0x7feffffe, PT ;  /* 0x7feffffe2a00780c */ /* 0x000fe20003f04070 */
[----:B------:R-:W-:Y:S01]  /*2440*/  VIADD R42, R41, 0xffffffff ;  /* 0xffffffff292a7836 */ /* 0x000fe20000000000 */
[----:B------:R-:W-:-:S04]  /*2450*/  DFMA R18, R34, -R20, R26 ;  /* 0x800000142212722b */ /* 0x000fc8000000001a */
[----:B------:R-:W-:-:S04]  /*2460*/  ISETP.GT.U32.OR P0, PT, R42, 0x7feffffe, P0 ;  /* 0x7feffffe2a00780c */ /* 0x000fc80000704470 */
[----:B------:R-:W-:-:S09]  /*2470*/  DFMA R18, R38, R18, R34 ;  /* 0x000000122612722b */ /* 0x000fd20000000022 */
[----:B------:R-:W-:Y:S05]  /*2480*/  @P0 BRA `(.L_x_36) ;  /* 0x00000000006c0947 */ /* 0x000fea0003800000 */
[----:B------:R-:W-:Y:S01]  /*2490*/  LOP3.LUT R25, R23, 0x7ff00000, RZ, 0xc0, !PT ;  /* 0x7ff0000017197812 */ /* 0x000fe200078ec0ff */
[----:B------:R-:W-:-:S03]  /*24a0*/  IMAD.MOV.U32 R34, RZ, RZ, RZ ;  /* 0x000000ffff227224 */ /* 0x000fc600078e00ff */
[CC--:B------:R-:W-:Y:S02]  /*24b0*/  VIADDMNMX R24, R16.reuse, -R25.reuse, 0xb9600000, !PT ;  /* 0xb960000010187446 */ /* 0x0c0fe40007800919 */
[----:B------:R-:W-:Y:S02]  /*24c0*/  ISETP.GE.U32.AND P0, PT, R16, R25, PT ;  /* 0x000000191000720c */ /* 0x000fe40003f06070 */
[----:B------:R-:W-:Y:S02]  /*24d0*/  VIMNMX R24, PT, PT, R24, 0x46a00000, PT ;  /* 0x46a0000018187848 */ /* 0x000fe40003fe0100 */
[----:B------:R-:W-:-:S05]  /*24e0*/  SEL R17, R17, 0x63400000, !P0 ;  /* 0x6340000011117807 */ /* 0x000fca0004000000 */
[----:B------:R-:W-:-:S04]  /*24f0*/  IMAD.IADD R24, R24, 0x1, -R17 ;  /* 0x0000000118187824 */ /* 0x000fc800078e0a11 */
[----:B------:R-:W-:-:S06]  /*2500*/  VIADD R35, R24, 0x7fe00000 ;  /* 0x7fe0000018237836 */ /* 0x000fcc0000000000 */
[----:B------:R-:W-:-:S10]  /*2510*/  DMUL R16, R18, R34 ;  /* 0x0000002212107228 */ /* 0x000fd40000000000 */
[----:B------:R-:W-:-:S13]  /*2520*/  FSETP.GTU.AND P0, PT, |R17|, 1.469367938527859385e-39, PT ;  /* 0x001000001100780b */ /* 0x000fda0003f0c200 */
[----:B------:R-:W-:Y:S05]  /*2530*/  @P0 BRA `(.L_x_37) ;  /* 0x0000000000940947 */ /* 0x000fea0003800000 */
[----:B------:R-:W-:Y:S01]  /*2540*/  DFMA R20, R18, -R20, R26 ;  /* 0x800000141214722b */ /* 0x000fe2000000001a */
[----:B------:R-:W-:-:S09]  /*2550*/  IMAD.MOV.U32 R34, RZ, RZ, RZ ;  /* 0x000000ffff227224 */ /* 0x000fd200078e00ff */
[C---:B------:R-:W-:Y:S02]  /*2560*/  FSETP.NEU.AND P0, PT, R21.reuse, RZ, PT ;  /* 0x000000ff1500720b */ /* 0x040fe40003f0d000 */
[----:B------:R-:W-:-:S04]  /*2570*/  LOP3.LUT R23, R21, 0x80000000, R23, 0x48, !PT ;  /* 0x8000000015177812 */ /* 0x000fc800078e4817 */
[----:B------:R-:W-:-:S07]  /*2580*/  LOP3.LUT R35, R23, R35, RZ, 0xfc, !PT ;  /* 0x0000002317237212 */ /* 0x000fce00078efcff */
[----:B------:R-:W-:Y:S05]  /*2590*/  @!P0 BRA `(.L_x_37) ;  /* 0x00000000007c8947 */ /* 0x000fea0003800000 */
[----:B------:R-:W-:Y:S01]  /*25a0*/  IMAD.MOV R21, RZ, RZ, -R24 ;  /* 0x000000ffff157224 */ /* 0x000fe200078e0a18 */
[----:B------:R-:W-:-:S06]  /*25b0*/  MOV R20, RZ ;  /* 0x000000ff00147202 */ /* 0x000fcc0000000f00 */
[----:B------:R-:W-:Y:S02]  /*25c0*/  DFMA R20, R16, -R20, R18 ;  /* 0x800000141014722b */ /* 0x000fe40000000012 */
[----:B------:R-:W-:-:S04]  /*25d0*/  DMUL.RP R18, R18, R34 ;  /* 0x0000002212127228 */ /* 0x000fc80000008000 */
[----:B------:R-:W-:-:S04]  /*25e0*/  IADD3 R20, PT, PT, -R24, -0x43300000, RZ ;  /* 0xbcd0000018147810 */ /* 0x000fc80007ffe1ff */
[----:B------:R-:W-:Y:S02]  /*25f0*/  FSETP.NEU.AND P0, PT, |R21|, R20, PT ;  /* 0x000000141500720b */ /* 0x000fe40003f0d200 */
[----:B------:R-:W-:Y:S02]  /*2600*/  LOP3.LUT R23, R19, R23, RZ, 0x3c, !PT ;  /* 0x0000001713177212 */ /* 0x000fe400078e3cff */
[----:B------:R-:W-:Y:S02]  /*2610*/  FSEL R16, R18, R16, !P0 ;  /* 0x0000001012107208 */ /* 0x000fe40004000000 */
[----:B------:R-:W-:Y:S01]  /*2620*/  FSEL R17, R23, R17, !P0 ;  /* 0x0000001117117208 */ /* 0x000fe20004000000 */
[----:B------:R-:W-:Y:S06]  /*2630*/  BRA `(.L_x_37) ;  /* 0x0000000000547947 */ /* 0x000fec0003800000 */
.L_x_36:
[----:B------:R-:W-:-:S14]  /*2640*/  DSETP.NAN.AND P0, PT, R24, R24, PT ;  /* 0x000000181800722a */ /* 0x000fdc0003f08000 */
[----:B------:R-:W-:Y:S05]  /*2650*/  @P0 BRA `(.L_x_38) ;  /* 0x0000000000440947 */ /* 0x000fea0003800000 */
[----:B------:R-:W-:-:S14]  /*2660*/  DSETP.NAN.AND P0, PT, R22, R22, PT ;  /* 0x000000161600722a */ /* 0x000fdc0003f08000 */
[----:B------:R-:W-:Y:S05]  /*2670*/  @P0 BRA `(.L_x_39) ;  /* 0x0000000000300947 */ /* 0x000fea0003800000 */
[----:B------:R-:W-:Y:S01]  /*2680*/  ISETP.NE.AND P0, PT, R40, R41, PT ;  /* 0x000000292800720c */ /* 0x000fe20003f05270 */
[----:B------:R-:W-:Y:S02]  /*2690*/  IMAD.MOV.U32 R16, RZ, RZ, 0x0 ;  /* 0x00000000ff107424 */ /* 0x000fe400078e00ff */
[----:B------:R-:W-:-:S10]  /*26a0*/  IMAD.MOV.U32 R17, RZ, RZ, -0x80000 ;  /* 0xfff80000ff117424 */ /* 0x000fd400078e00ff */
[----:B------:R-:W-:Y:S05]  /*26b0*/  @!P0 BRA `(.L_x_37) ;  /* 0x0000000000348947 */ /* 0x000fea0003800000 */
[----:B------:R-:W-:Y:S02]  /*26c0*/  ISETP.NE.AND P0, PT, R40, 0x7ff00000, PT ;  /* 0x7ff000002800780c */ /* 0x000fe40003f05270 */
[----:B------:R-:W-:Y:S02]  /*26d0*/  LOP3.LUT R17, R25, 0x80000000, R23, 0x48, !PT ;  /* 0x8000000019117812 */ /* 0x000fe400078e4817 */
[----:B------:R-:W-:-:S13]  /*26e0*/  ISETP.EQ.OR P0, PT, R41, RZ, !P0 ;  /* 0x000000ff2900720c */ /* 0x000fda0004702670 */
[----:B------:R-:W-:Y:S01]  /*26f0*/  @P0 LOP3.LUT R18, R17, 0x7ff00000, RZ, 0xfc, !PT ;  /* 0x7ff0000011120812 */ /* 0x000fe200078efcff */
[----:B------:R-:W-:Y:S02]  /*2700*/  @!P0 IMAD.MOV.U32 R16, RZ, RZ, RZ ;  /* 0x000000ffff108224 */ /* 0x000fe400078e00ff */
[----:B------:R-:W-:Y:S02]  /*2710*/  @P0 IMAD.MOV.U32 R16, RZ, RZ, RZ ;  /* 0x000000ffff100224 */ /* 0x000fe400078e00ff */
[----:B------:R-:W-:Y:S01]  /*2720*/  @P0 IMAD.MOV.U32 R17, RZ, RZ, R18 ;  /* 0x000000ffff110224 */ /* 0x000fe200078e0012 */
[----:B------:R-:W-:Y:S06]  /*2730*/  BRA `(.L_x_37) ;  /* 0x0000000000147947 */ /* 0x000fec0003800000 */
.L_x_39:
[----:B------:R-:W-:Y:S01]  /*2740*/  LOP3.LUT R17, R23, 0x80000, RZ, 0xfc, !PT ;  /* 0x0008000017117812 */ /* 0x000fe200078efcff */
[----:B------:R-:W-:Y:S01]  /*2750*/  IMAD.MOV.U32 R16, RZ, RZ, R22 ;  /* 0x000000ffff107224 */ /* 0x000fe200078e0016 */
[----:B------:R-:W-:Y:S06]  /*2760*/  BRA `(.L_x_37) ;  /* 0x0000000000087947 */ /* 0x000fec0003800000 */
.L_x_38:
[----:B------:R-:W-:Y:S01]  /*2770*/  LOP3.LUT R17, R25, 0x80000, RZ, 0xfc, !PT ;  /* 0x0008000019117812 */ /* 0x000fe200078efcff */
[----:B------:R-:W-:-:S07]  /*2780*/  IMAD.MOV.U32 R16, RZ, RZ, R24 ;  /* 0x000000ffff107224 */ /* 0x000fce00078e0018 */
.L_x_37:
[----:B------:R-:W-:Y:S05]  /*2790*/  BSYNC.RECONVERGENT B2 ;  /* 0x0000000000027941 */ /* 0x000fea0003800200 */
.L_x_35:
[----:B------:R-:W-:Y:S02]  /*27a0*/  IMAD.MOV.U32 R18, RZ, RZ, R16 ;  /* 0x000000ffff127224 */ /* 0x000fe400078e0010 */
[----:B------:R-:W-:Y:S02]  /*27b0*/  IMAD.MOV.U32 R19, RZ, RZ, R17 ;  /* 0x000000ffff137224 */ /* 0x000fe400078e0011 */
[----:B------:R-:W-:Y:S02]  /*27c0*/  IMAD.MOV.U32 R16, RZ, RZ, R0 ;  /* 0x000000ffff107224 */ /* 0x000fe400078e0000 */
[----:B------:R-:W-:-:S04]  /*27d0*/  IMAD.MOV.U32 R17, RZ, RZ, 0x0 ;  /* 0x00000000ff117424 */ /* 0x000fc800078e00ff */
[----:B------:R-:W-:Y:S05]  /*27e0*/  RET.REL.NODEC R16 `(_Z18ray_tracing_kernelPd6vectorddS0_diiP17curandStateXORWOWPi) ;  /* 0xffffffd810047950 */ /* 0x000fea0003c3ffff */
        .weak           $__internal_2_$__cuda_sm20_dsqrt_rn_f64_mediumpath_v1
        .type           $__internal_2_$__cuda_sm20_dsqrt_rn_f64_mediumpath_v1,@function
        .size           $__internal_2_$__cuda_sm20_dsqrt_rn_f64_mediumpath_v1,($_Z18ray_tracing_kernelPd6vectorddS0_diiP17curandStateXORWOWPi$__internal_trig_reduction_slowpathd - $__internal_2_$__cuda_sm20_dsqrt_rn_f64_mediumpath_v1)
$__internal_2_$__cuda_sm20_dsqrt_rn_f64_mediumpath_v1:
[----:B------:R-:W-:Y:S01]  /*27f0*/  ISETP.GE.U32.AND P0, PT, R0, -0x3400000, PT ;  /* 0xfcc000000000780c */ /* 0x000fe20003f06070 */
[----:B------:R-:W-:-:S12]  /*2800*/  BSSY.RECONVERGENT B2, `(.L_x_40) ;  /* 0x0000023000027945 */ /* 0x000fd80003800200 */
[----:B------:R-:W-:Y:S05]  /*2810*/  @!P0 BRA `(.L_x_41) ;  /* 0x0000000000208947 */ /* 0x000fea0003800000 */
[----:B------:R-:W-:-:S10]  /*2820*/  DFMA.RM R18, R20, R16, R18 ;  /* 0x000000101412722b */ /* 0x000fd40000004012 */
[----:B------:R-:W-:-:S05]  /*2830*/  IADD3 R16, P0, PT, R18, 0x1, RZ ;  /* 0x0000000112107810 */ /* 0x000fca0007f1e0ff */
[----:B------:R-:W-:-:S06]  /*2840*/  IMAD.X R17, RZ, RZ, R19, P0 ;  /* 0x000000ffff117224 */ /* 0x000fcc00000e0613 */
[----:B------:R-:W-:-:S08]  /*2850*/  DFMA.RP R22, -R18, R16, R22 ;  /* 0x000000101216722b */ /* 0x000fd00000008116 */
[----:B------:R-:W-:-:S06]  /*2860*/  DSETP.GT.AND P0, PT, R22, RZ, PT ;  /* 0x000000ff1600722a */ /* 0x000fcc0003f04000 */
[----:B------:R-:W-:Y:S02]  /*2870*/  FSEL R16, R16, R18, P0 ;  /* 0x0000001210107208 */ /* 0x000fe40000000000 */
[----:B------:R-:W-:Y:S01]  /*2880*/  FSEL R17, R17, R19, P0 ;  /* 0x0000001311117208 */ /* 0x000fe20000000000 */
[----:B------:R-:W-:Y:S06]  /*2890*/  BRA `(.L_x_42) ;  /* 0x0000000000647947 */ /* 0x000fec0003800000 */
.L_x_41:
[----:B------:R-:W-:-:S14]  /*28a0*/  DSETP.NE.AND P0, PT, R22, RZ, PT ;  /* 0x000000ff1600722a */ /* 0x000fdc0003f05000 */
[----:B------:R-:W-:Y:S05]  /*28b0*/  @!P0 BRA `(.L_x_43) ;  /* 0x0000000000588947 */ /* 0x000fea0003800000 */
[----:B------:R-:W-:-:S13]  /*28c0*/  ISETP.GE.AND P0, PT, R23, RZ, PT ;  /* 0x000000ff1700720c */ /* 0x000fda0003f06270 */
[----:B------:R-:W-:Y:S02]  /*28d0*/  @!P0 IMAD.MOV.U32 R16, RZ, RZ, 0x0 ;  /* 0x00000000ff108424 */ /* 0x000fe400078e00ff */
[----:B------:R-:W-:Y:S01]  /*28e0*/  @!P0 IMAD.MOV.U32 R17, RZ, RZ, -0x80000 ;  /* 0xfff80000ff118424 */ /* 0x000fe200078e00ff */
[----:B------:R-:W-:Y:S06]  /*28f0*/  @!P0 BRA `(.L_x_42) ;  /* 0x00000000004c8947 */ /* 0x000fec0003800000 */
[----:B------:R-:W-:-:S13]  /*2900*/  ISETP.GT.AND P0, PT, R23, 0x7fefffff, PT ;  /* 0x7fefffff1700780c */ /* 0x000fda0003f04270 */
[----:B------:R-:W-:Y:S05]  /*2910*/  @P0 BRA `(.L_x_43) ;  /* 0x0000000000400947 */ /* 0x000fea0003800000 */
[----:B------:R-:W-:Y:S01]  /*2920*/  DMUL R22, R22, 8.11296384146066816958e+31 ;  /* 0x4690000016167828 */ /* 0x000fe20000000000 */
[----:B------:R-:W-:Y:S02]  /*2930*/  IMAD.MOV.U32 R20, RZ, RZ, RZ ;  /* 0x000000ffff147224 */ /* 0x000fe400078e00ff */
[----:B------:R-:W-:Y:S02]  /*2940*/  IMAD.MOV.U32 R16, RZ, RZ, 0x0 ;  /* 0x00000000ff107424 */ /* 0x000fe400078e00ff */
[----:B------:R-:W-:Y:S01]  /*2950*/  IMAD.MOV.U32 R17, RZ, RZ, 0x3fd80000 ;  /* 0x3fd80000ff117424 */ /* 0x000fe200078e00ff */
[----:B------:R-:W0:Y:S02]  /*2960*/  MUFU.RSQ64H R21, R23 ;  /* 0x0000001700157308 */ /* 0x000e240000001c00 */
[----:B0-----:R-:W-:-:S08]  /*2970*/  DMUL R18, R20, R20 ;  /* 0x0000001414127228 */ /* 0x001fd00000000000 */
[----:B------:R-:W-:-:S08]  /*2980*/  DFMA R18, R22, -R18, 1 ;  /* 0x3ff000001612742b */ /* 0x000fd00000000812 */
[----:B------:R-:W-:Y:S02]  /*2990*/  DFMA R16, R18, R16, 0.5 ;  /* 0x3fe000001210742b */ /* 0x000fe40000000010 */
[----:B------:R-:W-:-:S08]  /*29a0*/  DMUL R18, R20, R18 ;  /* 0x0000001214127228 */ /* 0x000fd00000000000 */
[----:B------:R-:W-:-:S08]  /*29b0*/  DFMA R18, R16, R18, R20 ;  /* 0x000000121012722b */ /* 0x000fd00000000014 */
[----:B------:R-:W-:Y:S02]  /*29c0*/  DMUL R16, R22, R18 ;  /* 0x0000001216107228 */ /* 0x000fe40000000000 */
[----:B------:R-:W-:-:S06]  /*29d0*/  VIADD R19, R19, 0xfff00000 ;  /* 0xfff0000013137836 */ /* 0x000fcc0000000000 */
[----:B------:R-:W-:-:S08]  /*29e0*/  DFMA R20, R16, -R16, R22 ;  /* 0x800000101014722b */ /* 0x000fd00000000016 */
[----:B------:R-:W-:-:S10]  /*29f0*/  DFMA R16, R18, R20, R16 ;  /* 0x000000141210722b */ /* 0x000fd40000000010 */
[----:B------:R-:W-:Y:S01]  /*2a00*/  VIADD R17, R17, 0xfcb00000 ;  /* 0xfcb0000011117836 */ /* 0x000fe20000000000 */
[----:B------:R-:W-:Y:S06]  /*2a10*/  BRA `(.L_x_42) ;  /* 0x0000000000047947 */ /* 0x000fec0003800000 */
.L_x_43:
[----:B------:R-:W-:-:S11]  /*2a20*/  DADD R16, R22, R22 ;  /* 0x0000000016107229 */ /* 0x000fd60000000016 */
.L_x_42:
[----:B------:R-:W-:Y:S05]  /*2a30*/  BSYNC.RECONVERGENT B2 ;  /* 0x0000000000027941 */ /* 0x000fea0003800200 */
.L_x_40:
[----:B------:R-:W-:-:S04]  /*2a40*/  IMAD.MOV.U32 R41, RZ, RZ, 0x0 ;  /* 0x00000000ff297424 */ /* 0x000fc800078e00ff */
[----:B------:R-:W-:Y:S05]  /*2a50*/  RET.REL.NODEC R40 `(_Z18ray_tracing_kernelPd6vectorddS0_diiP17curandStateXORWOWPi) ;  /* 0xffffffd428687950 */ /* 0x000fea0003c3ffff */
        .type           $_Z18ray_tracing_kernelPd6vectorddS0_diiP17curandStateXORWOWPi$__internal_trig_reduction_slowpathd,@function
        .size           $_Z18ray_tracing_kernelPd6vectorddS0_diiP17curandStateXORWOWPi$__internal_trig_reduction_slowpathd,(.L_x_64 - $_Z18ray_tracing_kernelPd6vectorddS0_diiP17curandStateXORWOWPi$__internal_trig_reduction_slowpathd)
$_Z18ray_tracing_kernelPd6vectorddS0_diiP17curandStateXORWOWPi$__internal_trig_reduction_slowpathd:
[--C-:B------:R-:W-:Y:S01]  /*2a60*/  SHF.R.U32.HI R17, RZ, 0x14, R16.reuse ;  /* 0x00000014ff117819 */ /* 0x100fe20000011610 */
[----:B------:R-:W-:Y:S02]  /*2a70*/  IMAD.MOV.U32 R21, RZ, RZ, R16 ;  /* 0x000000ffff157224 */ /* 0x000fe400078e0010 */
[----:B------:R-:W-:Y:S01]  /*2a80*/  IMAD.MOV.U32 R18, RZ, RZ, RZ ;  /* 0x000000ffff127224 */ /* 0x000fe200078e00ff */
[----:B------:R-:W-:-:S04]  /*2a90*/  LOP3.LUT R19, R17, 0x7ff, RZ, 0xc0, !PT ;  /* 0x000007ff11137812 */ /* 0x000fc800078ec0ff */
[----:B------:R-:W-:-:S13]  /*2aa0*/  ISETP.NE.AND P0, PT, R19, 0x7ff, PT ;  /* 0x000007ff1300780c */ /* 0x000fda0003f05270 */
[----:B------:R-:W-:Y:S05]  /*2ab0*/  @!P0 BRA `(.L_x_44) ;  /* 0x0000000800488947 */ /* 0x000fea0003800000 */
[----:B------:R-:W-:Y:S01]  /*2ac0*/  VIADD R19, R19, 0xfffffc00 ;  /* 0xfffffc0013137836 */ /* 0x000fe20000000000 */
[----:B------:R-:W-:Y:S01]  /*2ad0*/  BSSY.RECONVERGENT B3, `(.L_x_45) ;  /* 0x000002f000037945 */ /* 0x000fe20003800200 */
[----:B------:R-:W-:-:S03]  /*2ae0*/  CS2R R24, SRZ ;  /* 0x0000000000187805 */ /* 0x000fc6000001ff00 */
[----:B------:R-:W-:Y:S02]  /*2af0*/  SHF.R.U32.HI R18, RZ, 0x6, R19 ;  /* 0x00000006ff127819 */ /* 0x000fe40000011613 */
[----:B------:R-:W-:Y:S02]  /*2b00*/  ISETP.GE.U32.AND P0, PT, R19, 0x80, PT ;  /* 0x000000801300780c */ /* 0x000fe40003f06070 */
[C---:B------:R-:W-:Y:S02]  /*2b10*/  IADD3 R19, PT, PT, -R18.reuse, 0x13, RZ ;  /* 0x0000001312137810 */ /* 0x040fe40007ffe1ff */
[----:B------:R-:W-:Y:S02]  /*2b20*/  IADD3 R39, PT, PT, -R18, 0xf, RZ ;  /* 0x0000000f12277810 */ /* 0x000fe40007ffe1ff */
[----:B------:R-:W-:-:S04]  /*2b30*/  SEL R19, R19, 0x12, P0 ;  /* 0x0000001213137807 */ /* 0x000fc80000000000 */
[----:B------:R-:W-:-:S13]  /*2b40*/  ISETP.GE.AND P0, PT, R39, R19, PT ;  /* 0x000000132700720c */ /* 0x000fda0003f06270 */
[----:B------:R-:W-:Y:S05]  /*2b50*/  @P0 BRA `(.L_x_46) ;  /* 0x0000000000980947 */ /* 0x000fea0003800000 */
[----:B------:R-:W0:Y:S01]  /*2b60*/  LDC.64 R22, c[0x0][0x358] ;  /* 0x0000d600ff167b82 */ /* 0x000e220000000a00 */
[C---:B------:R-:W-:Y:S01]  /*2b70*/  SHF.L.U64.HI R26, R20.reuse, 0xb, R21 ;  /* 0x0000000b141a7819 */ /* 0x040fe20000010215 */
[----:B------:R-:W-:Y:S01]  /*2b80*/  BSSY.RECONVERGENT B4, `(.L_x_47) ;  /* 0x0000022000047945 */ /* 0x000fe20003800200 */
[----:B------:R-:W-:Y:S01]  /*2b90*/  IMAD.SHL.U32 R21, R20, 0x800, RZ ;  /* 0x0000080014157824 */ /* 0x000fe200078e00ff */
[----:B------:R-:W-:Y:S01]  /*2ba0*/  IADD3 R35, PT, PT, RZ, -R18, -R19 ;  /* 0x80000012ff237210 */ /* 0x000fe20007ffe813 */
[----:B------:R-:W-:Y:S01]  /*2bb0*/  IMAD.MOV.U32 R34, RZ, RZ, RZ ;  /* 0x000000ffff227224 */ /* 0x000fe200078e00ff */
[----:B------:R-:W-:Y:S02]  /*2bc0*/  CS2R R24, SRZ ;  /* 0x0000000000187805 */ /* 0x000fe4000001ff00 */
[----:B------:R-:W-:-:S07]  /*2bd0*/  LOP3.LUT R20, R26, 0x80000000, RZ, 0xfc, !PT ;  /* 0x800000001a147812 */ /* 0x000fce00078efcff */
.L_x_48:
[----:B------:R-:W1:Y:S01]  /*2be0*/  LDC.64 R26, c[0x4][0x40] ;  /* 0x01001000ff1a7b82 */ /* 0x000e620000000a00 */
[----:B0-----:R-:W-:Y:S02]  /*2bf0*/  R2UR UR16, R22 ;  /* 0x00000000161072ca */ /* 0x001fe400000e0000 */
[----:B------:R-:W-:Y:S01]  /*2c00*/  R2UR UR17, R23 ;  /* 0x00000000171172ca */ /* 0x000fe200000e0000 */
[----:B-1----:R-:W-:-:S12]  /*2c10*/  IMAD.WIDE R26, R39, 0x8, R26 ;  /* 0x00000008271a7825 */ /* 0x002fd800078e021a */
[----:B------:R-:W2:Y:S01]  /*2c20*/  LDG.E.64.CONSTANT R26, desc[UR16][R26.64] ;  /* 0x000000101a1a7981 */ /* 0x000ea2000c1e9b00 */
[----:B------:R-:W-:Y:S02]  /*2c30*/  VIADD R35, R35, 0x1 ;  /* 0x0000000123237836 */ /* 0x000fe40000000000 */
[----:B------:R-:W-:Y:S02]  /*2c40*/  VIADD R39, R39, 0x1 ;  /* 0x0000000127277836 */ /* 0x000fe40000000000 */
[----:B--2---:R-:W-:-:S04]  /*2c50*/  IMAD.WIDE.U32 R24, P3, R26, R21, R24 ;  /* 0x000000151a187225 */ /* 0x004fc80007860018 */
[----:B------:R-:W-:Y:S02]  /*2c60*/  IMAD R41, R26, R20, RZ ;  /* 0x000000141a297224 */ /* 0x000fe400078e02ff */
[CC--:B------:R-:W-:Y:S02]  /*2c70*/  IMAD R38, R27.reuse, R21.reuse, RZ ;  /* 0x000000151b267224 */ /* 0x0c0fe400078e02ff */
[----:B------:R-:W-:Y:S01]  /*2c80*/  IMAD.HI.U32 R43, R27, R21, RZ ;  /* 0x000000151b2b7227 */ /* 0x000fe200078e00ff */
[----:B------:R-:W-:-:S03]  /*2c90*/  IADD3 R25, P0, PT, R41, R25, RZ ;  /* 0x0000001929197210 */ /* 0x000fc60007f1e0ff */
[----:B------:R-:W-:Y:S01]  /*2ca0*/  IMAD R41, R34, 0x8, R1 ;  /* 0x0000000822297824 */ /* 0x000fe200078e0201 */
[----:B------:R-:W-:Y:S01]  /*2cb0*/  IADD3 R25, P1, PT, R38, R25, RZ ;  /* 0x0000001926197210 */ /* 0x000fe20007f3e0ff */
[----:B------:R-:W-:-:S04]  /*2cc0*/  IMAD.HI.U32 R38, R26, R20, RZ ;  /* 0x000000141a267227 */ /* 0x000fc800078e00ff */
[----:B------:R0:W-:Y:S01]  /*2cd0*/  STL.64 [R41], R24 ;  /* 0x0000001829007387 */ /* 0x0001e20000100a00 */
[----:B------:R-:W-:Y:S01]  /*2ce0*/  IADD3.X R26, PT, PT, R38, RZ, RZ, P3, !PT ;  /* 0x000000ff261a7210 */ /* 0x000fe20001ffe4ff */
[----:B------:R-:W-:-:S03]  /*2cf0*/  IMAD.HI.U32 R38, R27, R20, RZ ;  /* 0x000000141b267227 */ /* 0x000fc600078e00ff */
[----:B------:R-:W-:Y:S01]  /*2d00*/  IADD3.X R26, P0, PT, R43, R26, RZ, P0, !PT ;  /* 0x0000001a2b1a7210 */ /* 0x000fe2000071e4ff */
[----:B------:R-:W-:Y:S02]  /*2d10*/  IMAD R27, R27, R20, RZ ;  /* 0x000000141b1b7224 */ /* 0x000fe400078e02ff */
[----:B------:R-:W-:-:S03]  /*2d20*/  VIADD R34, R34, 0x1 ;  /* 0x0000000122227836 */ /* 0x000fc60000000000 */
[----:B------:R-:W-:Y:S01]  /*2d30*/  IADD3.X R27, P1, PT, R27, R26, RZ, P1, !PT ;  /* 0x0000001a1b1b7210 */ /* 0x000fe20000f3e4ff */
[----:B------:R-:W-:Y:S01]  /*2d40*/  IMAD.X R26, RZ, RZ, R38, P0 ;  /* 0x000000ffff1a7224 */ /* 0x000fe200000e0626 */
[----:B------:R-:W-:-:S03]  /*2d50*/  ISETP.NE.AND P0, PT, R35, -0xf, PT ;  /* 0xfffffff12300780c */ /* 0x000fc60003f05270 */
[----:B------:R-:W-:Y:S02]  /*2d60*/  IMAD.X R26, RZ, RZ, R26, P1 ;  /* 0x000000ffff1a7224 */ /* 0x000fe400008e061a */
[----:B0-----:R-:W-:Y:S02]  /*2d70*/  IMAD.MOV.U32 R24, RZ, RZ, R27 ;  /* 0x000000ffff187224 */ /* 0x001fe400078e001b */
[----:B------:R-:W-:-:S06]  /*2d80*/  IMAD.MOV.U32 R25, RZ, RZ, R26 ;  /* 0x000000ffff197224 */ /* 0x000fcc00078e001a */
[----:B------:R-:W-:Y:S05]  /*2d90*/  @P0 BRA `(.L_x_48) ;  /* 0xfffffffc00900947 */ /* 0x000fea000383ffff */
[----:B------:R-:W-:Y:S05]  /*2da0*/  BSYNC.RECONVERGENT B4 ;  /* 0x0000000000047941 */ /* 0x000fea0003800200 */
.L_x_47:
[----:B------:R-:W-:-:S07]  /*2db0*/  IMAD.MOV.U32 R39, RZ, RZ, R19 ;  /* 0x000000ffff277224 */ /* 0x000fce00078e0013 */
.L_x_46:
[----:B------:R-:W-:Y:S05]  /*2dc0*/  BSYNC.RECONVERGENT B3 ;  /* 0x0000000000037941 */ /* 0x000fea0003800200 */
.L_x_45:
[----:B------:R-:W-:Y:S01]  /*2dd0*/  LOP3.LUT P0, R35, R17, 0x3f, RZ, 0xc0, !PT ;  /* 0x0000003f11237812 */ /* 0x000fe2000780c0ff */
[----:B------:R-:W-:-:S04]  /*2de0*/  IMAD.IADD R18, R18, 0x1, R39 ;  /* 0x0000000112127824 */ /* 0x000fc800078e0227 */
[----:B------:R-:W-:-:S05]  /*2df0*/  IMAD.U32 R23, R18, 0x8, R1 ;  /* 0x0000000812177824 */ /* 0x000fca00078e0001 */
[----:B------:R0:W-:Y:S04]  /*2e00*/  STL.64 [R23+-0x78], R24 ;  /* 0xffff881817007387 */ /* 0x0001e80000100a00 */
[----:B------:R-:W2:Y:S04]  /*2e10*/  @P0 LDL.64 R26, [R1+0x8] ;  /* 0x00000800011a0983 */ /* 0x000ea80000100a00 */
[----:B------:R-:W3:Y:S04]  /*2e20*/  LDL.64 R20, [R1+0x10] ;  /* 0x0000100001147983 */ /* 0x000ee80000100a00 */
[----:B------:R-:W4:Y:S01]  /*2e30*/  LDL.64 R18, [R1+0x18] ;  /* 0x0000180001127983 */ /* 0x000f220000100a00 */
[----:B------:R-:W-:Y:S01]  /*2e40*/  @P0 LOP3.LUT R17, R35, 0x3f, RZ, 0x3c, !PT ;  /* 0x0000003f23110812 */ /* 0x000fe200078e3cff */
[----:B------:R-:W-:Y:S01]  /*2e50*/  BSSY.RECONVERGENT B3, `(.L_x_49) ;  /* 0x0000034000037945 */ /* 0x000fe20003800200 */
[----:B--2---:R-:W-:-:S02]  /*2e60*/  @P0 SHF.R.U64 R22, R26, 0x1, R27 ;  /* 0x000000011a160819 */ /* 0x004fc4000000121b */
[----:B------:R-:W-:Y:S02]  /*2e70*/  @P0 SHF.R.U32.HI R26, RZ, 0x1, R27 ;  /* 0x00000001ff1a0819 */ /* 0x000fe4000001161b */
[----:B---3--:R-:W-:Y:S02]  /*2e80*/  @P0 SHF.L.U32 R27, R20, R35, RZ ;  /* 0x00000023141b0219 */ /* 0x008fe400000006ff */
[----:B------:R-:W-:Y:S02]  /*2e90*/  @P0 SHF.R.U64 R22, R22, R17, R26 ;  /* 0x0000001116160219 */ /* 0x000fe4000000121a */
[--C-:B------:R-:W-:Y:S02]  /*2ea0*/  @P0 SHF.R.U32.HI R40, RZ, 0x1, R21.reuse ;  /* 0x00000001ff280819 */ /* 0x100fe40000011615 */
[C-C-:B------:R-:W-:Y:S02]  /*2eb0*/  @P0 SHF.R.U64 R38, R20.reuse, 0x1, R21.reuse ;  /* 0x0000000114260819 */ /* 0x140fe40000001215 */
[----:B------:R-:W-:-:S02]  /*2ec0*/  @P0 SHF.L.U64.HI R34, R20, R35, R21 ;  /* 0x0000002314220219 */ /* 0x000fc40000010215 */
[----:B0-----:R-:W-:Y:S02]  /*2ed0*/  @P0 SHF.R.U32.HI R23, RZ, R17, R26 ;  /* 0x00000011ff170219 */ /* 0x001fe4000001161a */
[----:B------:R-:W-:Y:S02]  /*2ee0*/  @P0 LOP3.LUT R20, R27, R22, RZ, 0xfc, !PT ;  /* 0x000000161b140212 */ /* 0x000fe400078efcff */
[----:B----4-:R-:W-:Y:S02]  /*2ef0*/  @P0 SHF.L.U32 R24, R18, R35, RZ ;  /* 0x0000002312180219 */ /* 0x010fe400000006ff */
[----:B------:R-:W-:Y:S01]  /*2f00*/  @P0 SHF.R.U64 R25, R38, R17, R40 ;  /* 0x0000001126190219 */ /* 0x000fe20000001228 */
[----:B------:R-:W-:Y:S01]  /*2f10*/  IMAD.SHL.U32 R22, R20, 0x4, RZ ;  /* 0x0000000414167824 */ /* 0x000fe200078e00ff */
[----:B------:R-:W-:Y:S02]  /*2f20*/  @P0 LOP3.LUT R21, R34, R23, RZ, 0xfc, !PT ;  /* 0x0000001722150212 */ /* 0x000fe400078efcff */
[----:B------:R-:W-:-:S02]  /*2f30*/  @P0 SHF.L.U64.HI R34, R18, R35, R19 ;  /* 0x0000002312220219 */ /* 0x000fc40000010213 */
[----:B------:R-:W-:Y:S02]  /*2f40*/  @P0 SHF.R.U32.HI R17, RZ, R17, R40 ;  /* 0x00000011ff110219 */ /* 0x000fe40000011628 */
[----:B------:R-:W-:Y:S02]  /*2f50*/  @P0 LOP3.LUT R18, R24, R25, RZ, 0xfc, !PT ;  /* 0x0000001918120212 */ /* 0x000fe400078efcff */
[----:B------:R-:W-:Y:S02]  /*2f60*/  SHF.L.U64.HI R26, R20, 0x2, R21 ;  /* 0x00000002141a7819 */ /* 0x000fe40000010215 */
[----:B------:R-:W-:Y:S02]  /*2f70*/  @P0 LOP3.LUT R19, R34, R17, RZ, 0xfc, !PT ;  /* 0x0000001122130212 */ /* 0x000fe400078efcff */
[----:B------:R-:W-:Y:S02]  /*2f80*/  SHF.L.W.U32.HI R21, R21, 0x2, R18 ;  /* 0x0000000215157819 */ /* 0x000fe40000010e12 */
[----:B------:R-:W-:-:S02]  /*2f90*/  IADD3 RZ, P0, PT, RZ, -R22, RZ ;  /* 0x80000016ffff7210 */ /* 0x000fc40007f1e0ff */
[----:B------:R-:W-:Y:S02]  /*2fa0*/  LOP3.LUT R17, RZ, R26, RZ, 0x33, !PT ;  /* 0x0000001aff117212 */ /* 0x000fe400078e33ff */
[----:B------:R-:W-:Y:S02]  /*2fb0*/  SHF.L.W.U32.HI R18, R18, 0x2, R19 ;  /* 0x0000000212127819 */ /* 0x000fe40000010e13 */
[----:B------:R-:W-:Y:S02]  /*2fc0*/  LOP3.LUT R20, RZ, R21, RZ, 0x33, !PT ;  /* 0x00000015ff147212 */ /* 0x000fe400078e33ff */
[----:B------:R-:W-:Y:S02]  /*2fd0*/  IADD3.X R23, P0, PT, RZ, R17, RZ, P0, !PT ;  /* 0x00000011ff177210 */ /* 0x000fe4000071e4ff */
[----:B------:R-:W-:Y:S02]  /*2fe0*/  LOP3.LUT R17, RZ, R18, RZ, 0x33, !PT ;  /* 0x00000012ff117212 */ /* 0x000fe400078e33ff */
[----:B------:R-:W-:-:S02]  /*2ff0*/  IADD3.X R24, P1, PT, RZ, R20, RZ, P0, !PT ;  /* 0x00000014ff187210 */ /* 0x000fc4000073e4ff */
[----:B------:R-:W-:-:S03]  /*3000*/  ISETP.GT.U32.AND P3, PT, R21, -0x1, PT ;  /* 0xffffffff1500780c */ /* 0x000fc60003f64070 */
[----:B------:R-:W-:Y:S01]  /*3010*/  IMAD.X R17, RZ, RZ, R17, P1 ;  /* 0x000000ffff117224 */ /* 0x000fe200008e0611 */
[----:B------:R-:W-:-:S04]  /*3020*/  ISETP.GT.AND.EX P0, PT, R18, -0x1, PT, P3 ;  /* 0xffffffff1200780c */ /* 0x000fc80003f04330 */
[----:B------:R-:W-:Y:S02]  /*3030*/  SEL R20, R18, R17, P0 ;  /* 0x0000001112147207 */ /* 0x000fe40000000000 */
[----:B------:R-:W-:Y:S02]  /*3040*/  SEL R21, R21, R24, P0 ;  /* 0x0000001815157207 */ /* 0x000fe40000000000 */
[----:B------:R-:W-:Y:S02]  /*3050*/  ISETP.NE.U32.AND P1, PT, R20, RZ, PT ;  /* 0x000000ff1400720c */ /* 0x000fe40003f25070 */
[----:B------:R-:W-:Y:S02]  /*3060*/  SEL R23, R26, R23, P0 ;  /* 0x000000171a177207 */ /* 0x000fe40000000000 */
[----:B------:R-:W-:Y:S01]  /*3070*/  SEL R24, R21, R20, !P1 ;  /* 0x0000001415187207 */ /* 0x000fe20004800000 */
[----:B------:R-:W-:-:S05]  /*3080*/  @!P0 IMAD.MOV R22, RZ, RZ, -R22 ;  /* 0x000000ffff168224 */ /* 0x000fca00078e0a16 */
[----:B------:R-:W0:Y:S02]  /*3090*/  FLO.U32 R24, R24 ;  /* 0x0000001800187300 */ /* 0x000e2400000e0000 */
[C---:B0-----:R-:W-:Y:S02]  /*30a0*/  IADD3 R25, PT, PT, -R24.reuse, 0x1f, RZ ;  /* 0x0000001f18197810 */ /* 0x041fe40007ffe1ff */
[----:B------:R-:W-:-:S03]  /*30b0*/  IADD3 R17, PT, PT, -R24, 0x3f, RZ ;  /* 0x0000003f18117810 */ /* 0x000fc60007ffe1ff */
[----:B------:R-:W-:-:S05]  /*30c0*/  @P1 IMAD.MOV R17, RZ, RZ, R25 ;  /* 0x000000ffff111224 */ /* 0x000fca00078e0219 */
[----:B------:R-:W-:-:S13]  /*30d0*/  ISETP.NE.AND P1, PT, R17, RZ, PT ;  /* 0x000000ff1100720c */ /* 0x000fda0003f25270 */
[----:B------:R-:W-:Y:S05]  /*30e0*/  @!P1 BRA `(.L_x_50) ;  /* 0x0000000000289947 */ /* 0x000fea0003800000 */
[--C-:B------:R-:W-:Y:S02]  /*30f0*/  SHF.R.U64 R24, R22, 0x1, R23.reuse ;  /* 0x0000000116187819 */ /* 0x100fe40000001217 */
[C---:B------:R-:W-:Y:S02]  /*3100*/  LOP3.LUT R22, R17.reuse, 0x3f, RZ, 0xc0, !PT ;  /* 0x0000003f11167812 */ /* 0x040fe400078ec0ff */
[----:B------:R-:W-:Y:S02]  /*3110*/  SHF.R.U32.HI R26, RZ, 0x1, R23 ;  /* 0x00000001ff1a7819 */ /* 0x000fe40000011617 */
[----:B------:R-:W-:Y:S02]  /*3120*/  LOP3.LUT R23, R17, 0x3f, RZ, 0xc, !PT ;  /* 0x0000003f11177812 */ /* 0x000fe400078e0cff */
[CC--:B------:R-:W-:Y:S02]  /*3130*/  SHF.L.U64.HI R25, R21.reuse, R22.reuse, R20 ;  /* 0x0000001615197219 */ /* 0x0c0fe40000010214 */
[----:B------:R-:W-:-:S02]  /*3140*/  SHF.L.U32 R22, R21, R22, RZ ;  /* 0x0000001615167219 */ /* 0x000fc400000006ff */
[-CC-:B------:R-:W-:Y:S02]  /*3150*/  SHF.R.U64 R21, R24, R23.reuse, R26.reuse ;  /* 0x0000001718157219 */ /* 0x180fe4000000121a */
[----:B------:R-:W-:Y:S02]  /*3160*/  SHF.R.U32.HI R20, RZ, R23, R26 ;  /* 0x00000017ff147219 */ /* 0x000fe4000001161a */
[----:B------:R-:W-:Y:S02]  /*3170*/  LOP3.LUT R21, R22, R21, RZ, 0xfc, !PT ;  /* 0x0000001516157212 */ /* 0x000fe400078efcff */
[----:B------:R-:W-:-:S07]  /*3180*/  LOP3.LUT R20, R25, R20, RZ, 0xfc, !PT ;  /* 0x0000001419147212 */ /* 0x000fce00078efcff */
.L_x_50:
[----:B------:R-:W-:Y:S05]  /*3190*/  BSYNC.RECONVERGENT B3 ;  /* 0x0000000000037941 */ /* 0x000fea0003800200 */
.L_x_49:
[----:B------:R-:W-:Y:S01]  /*31a0*/  IMAD.WIDE.U32 R24, R21, 0x2168c235, RZ ;  /* 0x2168c23515187825 */ /* 0x000fe200078e00ff */
[----:B------:R-:W-:-:S03]  /*31b0*/  SHF.R.U32.HI R19, RZ, 0x1e, R19 ;  /* 0x0000001eff137819 */ /* 0x000fc60000011613 */
[----:B------:R-:W-:Y:S01]  /*31c0*/  IMAD.MOV.U32 R22, RZ, RZ, R25 ;  /* 0x000000ffff167224 */ /* 0x000fe200078e0019 */
[----:B------:R-:W-:Y:S01]  /*31d0*/  IADD3 RZ, P1, PT, R24, R24, RZ ;  /* 0x0000001818ff7210 */ /* 0x000fe20007f3e0ff */
[----:B------:R-:W-:Y:S01]  /*31e0*/  IMAD.MOV.U32 R23, RZ, RZ, RZ ;  /* 0x000000ffff177224 */ /* 0x000fe200078e00ff */
[----:B------:R-:W-:Y:S01]  /*31f0*/  LEA.HI R18, R18, R19, RZ, 0x1 ;  /* 0x0000001312127211 */ /* 0x000fe200078f08ff */
[----:B------:R-:W-:Y:S02]  /*3200*/  IMAD R25, R20, -0x36f0255e, RZ ;  /* 0xc90fdaa214197824 */ /* 0x000fe400078e02ff */
[----:B------:R-:W-:-:S04]  /*3210*/  IMAD.WIDE.U32 R22, R21, -0x36f0255e, R22 ;  /* 0xc90fdaa215167825 */ /* 0x000fc800078e0016 */
[----:B------:R-:W-:-:S04]  /*3220*/  IMAD.HI.U32 R21, R20, -0x36f0255e, RZ ;  /* 0xc90fdaa214157827 */ /* 0x000fc800078e00ff */
[----:B------:R-:W-:-:S04]  /*3230*/  IMAD.WIDE.U32 R22, P3, R20, 0x2168c235, R22 ;  /* 0x2168c23514167825 */ /* 0x000fc80007860016 */
[----:B------:R-:W-:Y:S01]  /*3240*/  IMAD.X R20, RZ, RZ, R21, P3 ;  /* 0x000000ffff147224 */ /* 0x000fe200018e0615 */
[----:B------:R-:W-:Y:S02]  /*3250*/  IADD3 R21, P3, PT, R25, R23, RZ ;  /* 0x0000001719157210 */ /* 0x000fe40007f7e0ff */
[----:B------:R-:W-:Y:S02]  /*3260*/  IADD3.X RZ, P1, PT, R22, R22, RZ, P1, !PT ;  /* 0x0000001616ff7210 */ /* 0x000fe40000f3e4ff */
[C---:B------:R-:W-:Y:S01]  /*3270*/  ISETP.GT.U32.AND P4, PT, R21.reuse, RZ, PT ;  /* 0x000000ff1500720c */ /* 0x040fe20003f84070 */
[----:B------:R-:W-:Y:S01]  /*3280*/  IMAD.X R20, RZ, RZ, R20, P3 ;  /* 0x000000ffff147224 */ /* 0x000fe200018e0614 */
[----:B------:R-:W-:-:S04]  /*3290*/  IADD3.X R22, P3, PT, R21, R21, RZ, P1, !PT ;  /* 0x0000001515167210 */ /* 0x000fc80000f7e4ff */
[C---:B------:R-:W-:Y:S01]  /*32a0*/  ISETP.GT.AND.EX P1, PT, R20.reuse, RZ, PT, P4 ;  /* 0x000000ff1400720c */ /* 0x040fe20003f24340 */
[----:B------:R-:W-:-:S03]  /*32b0*/  IMAD.X R23, R20, 0x1, R20, P3 ;  /* 0x0000000114177824 */ /* 0x000fc600018e0614 */
[----:B------:R-:W-:Y:S02]  /*32c0*/  SEL R22, R22, R21, P1 ;  /* 0x0000001516167207 */ /* 0x000fe40000800000 */
[----:B------:R-:W-:Y:S02]  /*32d0*/  SEL R21, R23, R20, P1 ;  /* 0x0000001417157207 */ /* 0x000fe40000800000 */
[----:B------:R-:W-:Y:S02]  /*32e0*/  IADD3 R20, P3, PT, R22, 0x1, RZ ;  /* 0x0000000116147810 */ /* 0x000fe40007f7e0ff */
[----:B------:R-:W-:Y:S02]  /*32f0*/  SEL R22, RZ, 0xffffffff, !P1 ;  /* 0xffffffffff167807 */ /* 0x000fe40004800000 */
[----:B------:R-:W-:Y:S01]  /*3300*/  LOP3.LUT P1, R16, R16, 0x80000000, RZ, 0xc0, !PT ;  /* 0x8000000010107812 */ /* 0x000fe2000782c0ff */
[----:B------:R-:W-:Y:S02]  /*3310*/  IMAD.X R21, RZ, RZ, R21, P3 ;  /* 0x000000ffff157224 */ /* 0x000fe400018e0615 */
[----:B------:R-:W-:Y:S01]  /*3320*/  IMAD.IADD R17, R22, 0x1, -R17 ;  /* 0x0000000116117824 */ /* 0x000fe200078e0a11 */
[----:B------:R-:W-:-:S02]  /*3330*/  @!P0 LOP3.LUT R16, R16, 0x80000000, RZ, 0x3c, !PT ;  /* 0x8000000010108812 */ /* 0x000fc400078e3cff */
[----:B------:R-:W-:Y:S01]  /*3340*/  SHF.R.U64 R20, R20, 0xa, R21 ;  /* 0x0000000a14147819 */ /* 0x000fe20000001215 */
[----:B------:R-:W-:-:S03]  /*3350*/  IMAD.SHL.U32 R17, R17, 0x100000, RZ ;  /* 0x0010000011117824 */ /* 0x000fc600078e00ff */
[----:B------:R-:W-:-:S03]  /*3360*/  IADD3 R20, P3, PT, R20, 0x1, RZ ;  /* 0x0000000114147810 */ /* 0x000fc60007f7e0ff */
[----:B------:R-:W-:Y:S01]  /*3370*/  @P1 IMAD.MOV R18, RZ, RZ, -R18 ;  /* 0x000000ffff121224 */ /* 0x000fe200078e0a12 */
[----:B------:R-:W-:-:S04]  /*3380*/  LEA.HI.X R21, R21, RZ, RZ, 0x16, P3 ;  /* 0x000000ff15157211 */ /* 0x000fc800018fb4ff */
[--C-:B------:R-:W-:Y:S02]  /*3390*/  SHF.R.U64 R20, R20, 0x1, R21.reuse ;  /* 0x0000000114147819 */ /* 0x100fe40000001215 */
[----:B------:R-:W-:Y:S02]  /*33a0*/  SHF.R.U32.HI R22, RZ, 0x1, R21 ;  /* 0x00000001ff167819 */ /* 0x000fe40000011615 */
[----:B------:R-:W-:-:S04]  /*33b0*/  IADD3 R20, P3, P4, RZ, RZ, R20 ;  /* 0x000000ffff147210 */ /* 0x000fc80007c7e014 */
[----:B------:R-:W-:-:S04]  /*33c0*/  IADD3.X R17, PT, PT, R17, 0x3fe00000, R22, P3, P4 ;  /* 0x3fe0000011117810 */ /* 0x000fc80001fe8416 */
[----:B------:R-:W-:-:S07]  /*33d0*/  LOP3.LUT R21, R17, R16, RZ, 0xfc, !PT ;  /* 0x0000001011157212 */ /* 0x000fce00078efcff */
.L_x_44:
[----:B------:R-:W-:Y:S02]  /*33e0*/  IMAD.MOV.U32 R16, RZ, RZ, R0 ;  /* 0x000000ffff107224 */ /* 0x000fe400078e0000 */
[----:B------:R-:W-:-:S04]  /*33f0*/  IMAD.MOV.U32 R17, RZ, RZ, 0x0 ;  /* 0x00000000ff117424 */ /* 0x000fc800078e00ff */
[----:B------:R-:W-:Y:S05]  /*3400*/  RET.REL.NODEC R16 `(_Z18ray_tracing_kernelPd6vectorddS0_diiP17curandStateXORWOWPi) ;  /* 0xffffffc810fc7950 */ /* 0x000fea0003c3ffff */
.L_x_51:
[----:B------:R-:W-:-:S00]  /*3410*/  BRA `(.L_x_51) ;  /* 0xfffffffc00fc7947 */ /* 0x000fc0000383ffff */
[----:B------:R-:W-:-:S00]  /*3420*/  NOP ;  /* 0x0000000000007918 */ /* 0x000fc00000000000 */
        /* <DEDUP_REMOVED lines=13> */
.L_x_64:


//--------------------- .text._Z12setup_kernelP17curandStateXORWOWm --------------------------
	.section	.text._Z12setup_kernelP17curandStateXORWOWm,"ax",@progbits
	.align	128
        .global         _Z12setup_kernelP17curandStateXORWOWm
        .type           _Z12setup_kernelP17curandStateXORWOWm,@function
        .size           _Z12setup_kernelP17curandStateXORWOWm,(.L_x_66 - _Z12setup_kernelP17curandStateXORWOWm)
        .other          _Z12setup_kernelP17curandStateXORWOWm,@"STO_CUDA_ENTRY STV_DEFAULT"
_Z12setup_kernelP17curandStateXORWOWm:
.text._Z12setup_kernelP17curandStateXORWOWm:
[----:B------:R-:W-:Y:S01]  /*0000*/  LDC R1, c[0x0][0x37c] ;  /* 0x0000df00ff017b82 */ /* 0x000fe20000000800 */
[----:B------:R-:W0:Y:S07]  /*0010*/  S2R R13, SR_TID.X ;  /* 0x00000000000d7919 */ /* 0x000e2e0000002100 */
[----:B------:R-:W1:Y:S01]  /*0020*/  LDC.64 R2, c[0x0][0x388] ;  /* 0x0000e200ff027b82 */ /* 0x000e620000000a00 */
[----:B------:R-:W2:Y:S01]  /*0030*/  LDCU.64 UR4, c[0x0][0x358] ;  /* 0x00006b00ff0477ac */ /* 0x000ea20008000a00 */
[----:B------:R-:W-:Y:S06]  /*0040*/  BSSY.RECONVERGENT B0, `(.L_x_52) ;  /* 0x00000e5000007945 */ /* 0x000fec0003800200 */
[----:B------:R-:W0:Y:S08]  /*0050*/  S2UR UR6, SR_CTAID.X ;  /* 0x00000000000679c3 */ /* 0x000e300000002500 */
[----:B------:R-:W0:Y:S08]  /*0060*/  LDC R4, c[0x0][0x360] ;  /* 0x0000d800ff047b82 */ /* 0x000e300000000800 */
[----:B------:R-:W3:Y:S01]  /*0070*/  LDC.64 R6, c[0x0][0x380] ;  /* 0x0000e000ff067b82 */ /* 0x000ee20000000a00 */
[----:B-1----:R-:W-:-:S02]  /*0080*/  LOP3.LUT R0, R2, 0xaad26b49, RZ, 0x3c, !PT ;  /* 0xaad26b4902007812 */ /* 0x002fc400078e3cff */
[----:B------:R-:W-:-:S03]  /*0090*/  LOP3.LUT R2, R3, 0xf7dcefdd, RZ, 0x3c, !PT ;  /* 0xf7dcefdd03027812 */ /* 0x000fc600078e3cff */
[----:B------:R-:W-:Y:S02]  /*00a0*/  IMAD R0, R0, 0x4182bed5, RZ ;  /* 0x4182bed500007824 */ /* 0x000fe400078e02ff */
[----:B------:R-:W-:Y:S02]  /*00b0*/  IMAD R3, R2, -0x658354e5, RZ ;  /* 0x9a7cab1b02037824 */ /* 0x000fe400078e02ff */
[C---:B------:R-:W-:Y:S01]  /*00c0*/  VIADD R5, R0.reuse, 0x75bcd15 ;  /* 0x075bcd1500057836 */ /* 0x040fe20000000000 */
[C---:B------:R-:W-:Y:S01]  /*00d0*/  LOP3.LUT R8, R0.reuse, 0x159a55e5, RZ, 0x3c, !PT ;  /* 0x159a55e500087812 */ /* 0x040fe200078e3cff */
[----:B------:R-:W-:Y:S01]  /*00e0*/  VIADD R11, R0, 0x583f19 ;  /* 0x00583f19000b7836 */ /* 0x000fe20000000000 */
[C---:B------:R-:W-:Y:S01]  /*00f0*/  LOP3.LUT R10, R3.reuse, 0x5491333, RZ, 0x3c, !PT ;  /* 0x05491333030a7812 */ /* 0x040fe200078e3cff */
[----:B------:R-:W-:Y:S02]  /*0100*/  VIADD R9, R3, 0x1f123bb5 ;  /* 0x1f123bb503097836 */ /* 0x000fe40000000000 */
[----:B0-----:R-:W-:Y:S01]  /*0110*/  IMAD R13, R4, UR6, R13 ;  /* 0x00000006040d7c24 */ /* 0x001fe2000f8e020d */
[----:B------:R-:W-:-:S04]  /*0120*/  IADD3 R4, PT, PT, R0, 0x64f0c9, R3 ;  /* 0x0064f0c900047810 */ /* 0x000fc80007ffe003 */
[C---:B------:R-:W-:Y:S01]  /*0130*/  ISETP.NE.AND P0, PT, R13.reuse, RZ, PT ;  /* 0x000000ff0d00720c */ /* 0x040fe20003f05270 */
[----:B---3--:R-:W-:-:S05]  /*0140*/  IMAD.WIDE R6, R13, 0x30, R6 ;  /* 0x000000300d067825 */ /* 0x008fca00078e0206 */
[----:B--2---:R0:W-:Y:S04]  /*0150*/  STG.E.64 desc[UR4][R6.64], R4 ;  /* 0x0000000406007986 */ /* 0x0041e8000c101b04 */
[----:B------:R0:W-:Y:S04]  /*0160*/  STG.E.64 desc[UR4][R6.64+0x8], R8 ;  /* 0x0000080806007986 */ /* 0x0001e8000c101b04 */
[----:B------:R0:W-:Y:S01]  /*0170*/  STG.E.64 desc[UR4][R6.64+0x10], R10 ;  /* 0x0000100a06007986 */ /* 0x0001e2000c101b04 */
[----:B------:R-:W-:Y:S05]  /*0180*/  @!P0 BRA `(.L_x_53) ;  /* 0x0000000c00408947 */ /* 0x000fea0003800000 */
[----:B------:R-:W-:Y:S01]  /*0190*/  SHF.R.S32.HI R0, RZ, 0x1f, R13 ;  /* 0x0000001fff007819 */ /* 0x000fe2000001140d */
[----:B------:R-:W-:-:S07]  /*01a0*/  IMAD.MOV.U32 R12, RZ, RZ, RZ ;  /* 0x000000ffff0c7224 */ /* 0x000fce00078e00ff */
.L_x_59:
[----:B-1----:R-:W-:Y:S01]  /*01b0*/  LOP3.LUT R2, R13, 0x3, RZ, 0xc0, !PT ;  /* 0x000000030d027812 */ /* 0x002fe200078ec0ff */
[----:B------:R-:W-:Y:S03]  /*01c0*/  BSSY.RECONVERGENT B1, `(.L_x_54) ;  /* 0x00000c6000017945 */ /* 0x000fe60003800200 */
[----:B------:R-:W-:-:S04]  /*01d0*/  ISETP.NE.U32.AND P0, PT, R2, RZ, PT ;  /* 0x000000ff0200720c */ /* 0x000fc80003f05070 */
[----:B------:R-:W-:-:S13]  /*01e0*/  ISETP.NE.AND.EX P0, PT, RZ, RZ, PT, P0 ;  /* 0x000000ffff00720c */ /* 0x000fda0003f05300 */
[----:B------:R-:W-:Y:S05]  /*01f0*/  @!P0 BRA `(.L_x_55) ;  /* 0x0000000c00088947 */ /* 0x000fea0003800000 */
[----:B0-----:R-:W0:Y:S01]  /*0200*/  LDC.64 R8, c[0x4][RZ] ;  /* 0x01000000ff087b82 */ /* 0x001e220000000a00 */
[----:B------:R-:W-:Y:S02]  /*0210*/  IMAD.MOV.U32 R14, RZ, RZ, RZ ;  /* 0x000000ffff0e7224 */ /* 0x000fe400078e00ff */
[----:B0-----:R-:W-:-:S07]  /*0220*/  IMAD.WIDE.U32 R8, R12, 0xc80, R8 ;  /* 0x00000c800c087825 */ /* 0x001fce00078e0008 */
.L_x_58:
[----:B-1----:R-:W-:Y:S01]  /*0230*/  IMAD.MOV.U32 R15, RZ, RZ, RZ ;  /* 0x000000ffff0f7224 */ /* 0x002fe200078e00ff */
[----:B------:R-:W-:Y:S01]  /*0240*/  CS2R R2, SRZ ;  /* 0x0000000000027805 */ /* 0x000fe2000001ff00 */
[----:B------:R-:W-:Y:S01]  /*0250*/  IMAD.MOV.U32 R17, RZ, RZ, RZ ;  /* 0x000000ffff117224 */ /* 0x000fe200078e00ff */
[----:B------:R-:W-:-:S07]  /*0260*/  CS2R R4, SRZ ;  /* 0x0000000000047805 */ /* 0x000fce000001ff00 */
.L_x_57:
[----:B------:R-:W-:-:S05]  /*0270*/  IMAD.WIDE.U32 R10, R17, 0x4, R6 ;  /* 0x00000004110a7825 */ /* 0x000fca00078e0006 */
[----:B------:R0:W5:Y:S01]  /*0280*/  LDG.E R16, desc[UR4][R10.64+0x4] ;  /* 0x000004040a107981 */ /* 0x000162000c1e1900 */
[----:B------:R-:W-:-:S07]  /*0290*/  IMAD.MOV.U32 R19, RZ, RZ, RZ ;  /* 0x000000ffff137224 */ /* 0x000fce00078e00ff */
.L_x_56:
[----:B-----5:R-:W-:Y:S01]  /*02a0*/  SHF.R.U32.HI R24, RZ, R19, R16 ;  /* 0x00000013ff187219 */ /* 0x020fe20000011610 */
[----:B0-----:R-:W-:-:S03]  /*02b0*/  IMAD.SHL.U32 R10, R17, 0x20, RZ ;  /* 0x00000020110a7824 */ /* 0x001fc600078e00ff */
[----:B------:R-:W-:Y:S01]  /*02c0*/  LOP3.LUT R11, R24, 0x1, RZ, 0xc0, !PT ;  /* 0x00000001180b7812 */ /* 0x000fe200078ec0ff */
[----:B------:R-:W-:-:S03]  /*02d0*/  IMAD.IADD R10, R10, 0x1, R19 ;  /* 0x000000010a0a7824 */ /* 0x000fc600078e0213 */
[----:B------:R-:W-:Y:S01]  /*02e0*/  ISETP.NE.U32.AND P0, PT, R11, 0x1, PT ;  /* 0x000000010b00780c */ /* 0x000fe20003f05070 */
[----:B------:R-:W-:-:S03]  /*02f0*/  IMAD R11, R10, 0x5, RZ ;  /* 0x000000050a0b7824 */ /* 0x000fc600078e02ff */
[----:B------:R-:W-:Y:S01]  /*0300*/  R2P PR, R24, 0x7e ;  /* 0x0000007e18007804 */ /* 0x000fe20000000000 */
[----:B------:R-:W-:-:S08]  /*0310*/  IMAD.WIDE.U32 R10, R11, 0x4, R8 ;  /* 0x000000040b0a7825 */ /* 0x000fd000078e0008 */
[----:B------:R-:W2:Y:S04]  /*0320*/  @!P0 LDG.E R18, desc[UR4][R10.64] ;  /* 0x000000040a128981 */ /* 0x000ea8000c1e1900 */
[----:B------:R-:W3:Y:S04]  /*0330*/  @!P0 LDG.E R20, desc[UR4][R10.64+0x10] ;  /* 0x000010040a148981 */ /* 0x000ee8000c1e1900 */
[----:B------:R-:W4:Y:S04]  /*0340*/  @P1 LDG.E R22, desc[UR4][R10.64+0x14] ;  /* 0x000014040a161981 */ /* 0x000f28000c1e1900 */
[----:B------:R-:W4:Y:S04]  /*0350*/  @P2 LDG.E R26, desc[UR4][R10.64+0x28] ;  /* 0x000028040a1a2981 */ /* 0x000f28000c1e1900 */
[----:B------:R-:W4:Y:S04]  /*0360*/  @!P0 LDG.E R21, desc[UR4][R10.64+0x4] ;  /* 0x000004040a158981 */ /* 0x000f28000c1e1900 */
[----:B------:R-:W4:Y:S04]  /*0370*/  @!P0 LDG.E R23, desc[UR4][R10.64+0xc] ;  /* 0x00000c040a178981 */ /* 0x000f28000c1e1900 */
[----:B------:R-:W4:Y:S04]  /*0380*/  @P1 LDG.E R25, desc[UR4][R10.64+0x18] ;  /* 0x000018040a191981 */ /* 0x000f28000c1e1900 */
[----:B------:R-:W4:Y:S04]  /*0390*/  @P3 LDG.E R28, desc[UR4][R10.64+0x3c] ;  /* 0x00003c040a1c3981 */ /* 0x000f28000c1e1900 */
[----:B------:R-:W4:Y:S01]  /*03a0*/  @P6 LDG.E R27, desc[UR4][R10.64+0x7c] ;  /* 0x00007c040a1b6981 */ /* 0x000f22000c1e1900 */
[----:B--2---:R-:W-:-:S03]  /*03b0*/  @!P0 LOP3.LUT R15, R15, R18, RZ, 0x3c, !PT ;  /* 0x000000120f0f8212 */ /* 0x004fc600078e3cff */
[----:B------:R-:W2:Y:S01]  /*03c0*/  @!P0 LDG.E R18, desc[UR4][R10.64+0x8] ;  /* 0x000008040a128981 */ /* 0x000ea2000c1e1900 */
[----:B---3--:R-:W-:-:S03]  /*03d0*/  @!P0 LOP3.LUT R3, R3, R20, RZ, 0x3c, !PT ;  /* 0x0000001403038212 */ /* 0x008fc600078e3cff */
[----:B------:R-:W3:Y:S01]  /*03e0*/  @P1 LDG.E R20, desc[UR4][R10.64+0x24] ;  /* 0x000024040a141981 */ /* 0x000ee2000c1e1900 */
[----:B----4-:R-:W-:-:S03]  /*03f0*/  @P1 LOP3.LUT R15, R15, R22, RZ, 0x3c, !PT ;  /* 0x000000160f0f1212 */ /* 0x010fc600078e3cff */
[----:B------:R-:W4:Y:S01]  /*0400*/  @P2 LDG.E R22, desc[UR4][R10.64+0x38] ;  /* 0x000038040a162981 */ /* 0x000f22000c1e1900 */
[----:B------:R-:W-:-:S03]  /*0410*/  @P2 LOP3.LUT R15, R15, R26, RZ, 0x3c, !PT ;  /* 0x0000001a0f0f2212 */ /* 0x000fc600078e3cff */
[----:B------:R-:W4:Y:S01]  /*0420*/  @P4 LDG.E R26, desc[UR4][R10.64+0x50] ;  /* 0x000050040a1a4981 */ /* 0x000f22000c1e1900 */
[----:B------:R-:W-:-:S03]  /*0430*/  @!P0 LOP3.LUT R4, R4, R21, RZ, 0x3c, !PT ;  /* 0x0000001504048212 */ /* 0x000fc600078e3cff */
[----:B------:R-:W4:Y:S01]  /*0440*/  @P1 LDG.E R21, desc[UR4][R10.64+0x20] ;  /* 0x000020040a151981 */ /* 0x000f22000c1e1900 */
[----:B------:R-:W-:-:S03]  /*0450*/  @!P0 LOP3.LUT R2, R2, R23, RZ, 0x3c, !PT ;  /* 0x0000001702028212 */ /* 0x000fc600078e3cff */
[----:B------:R-:W4:Y:S01]  /*0460*/  @P2 LDG.E R23, desc[UR4][R10.64+0x2c] ;  /* 0x00002c040a172981 */ /* 0x000f22000c1e1900 */
[----:B------:R-:W-:-:S03]  /*0470*/  @P1 LOP3.LUT R4, R4, R25, RZ, 0x3c, !PT ;  /* 0x0000001904041212 */ /* 0x000fc600078e3cff */
[----:B------:R-:W4:Y:S01]  /*0480*/  @P2 LDG.E R25, desc[UR4][R10.64+0x34] ;  /* 0x000034040a192981 */ /* 0x000f22000c1e1900 */
[----:B--2---:R-:W-:-:S03]  /*0490*/  @!P0 LOP3.LUT R5, R5, R18, RZ, 0x3c, !PT ;  /* 0x0000001205058212 */ /* 0x004fc600078e3cff */
[----:B------:R-:W2:Y:S01]  /*04a0*/  @P1 LDG.E R18, desc[UR4][R10.64+0x1c] ;  /* 0x00001c040a121981 */ /* 0x000ea2000c1e1900 */
[----:B---3--:R-:W-:-:S03]  /*04b0*/  @P1 LOP3.LUT R3, R3, R20, RZ, 0x3c, !PT ;  /* 0x0000001403031212 */ /* 0x008fc600078e3cff */
[----:B------:R-:W3:Y:S01]  /*04c0*/  @P2 LDG.E R20, desc[UR4][R10.64+0x30] ;  /* 0x000030040a142981 */ /* 0x000ee2000c1e1900 */
[----:B----4-:R-:W-:-:S03]  /*04d0*/  @P2 LOP3.LUT R3, R3, R22, RZ, 0x3c, !PT ;  /* 0x0000001603032212 */ /* 0x010fc600078e3cff */
[----:B------:R-:W4:Y:S01]  /*04e0*/  @P3 LDG.E R22, desc[UR4][R10.64+0x4c] ;  /* 0x00004c040a163981 */ /* 0x000f22000c1e1900 */
[----:B------:R-:W-:-:S04]  /*04f0*/  @P3 LOP3.LUT R15, R15, R28, RZ, 0x3c, !PT ;  /* 0x0000001c0f0f3212 */ /* 0x000fc800078e3cff */
[----:B------:R-:W-:Y:S02]  /*0500*/  @P4 LOP3.LUT R15, R15, R26, RZ, 0x3c, !PT ;  /* 0x0000001a0f0f4212 */ /* 0x000fe400078e3cff */
[----:B------:R-:W-:Y:S01]  /*0510*/  @P1 LOP3.LUT R2, R2, R21, RZ, 0x3c, !PT ;  /* 0x0000001502021212 */ /* 0x000fe200078e3cff */
[----:B------:R-:W4:Y:S04]  /*0520*/  @P5 LDG.E R26, desc[UR4][R10.64+0x64] ;  /* 0x000064040a1a5981 */ /* 0x000f28000c1e1900 */
[----:B------:R-:W4:Y:S01]  /*0530*/  @P3 LDG.E R21, desc[UR4][R10.64+0x40] ;  /* 0x000040040a153981 */ /* 0x000f22000c1e1900 */
[----:B------:R-:W-:Y:S02]  /*0540*/  @P2 LOP3.LUT R4, R4, R23, RZ, 0x3c, !PT ;  /* 0x0000001704042212 */ /* 0x000fe400078e3cff */
[----:B------:R-:W-:Y:S01]  /*0550*/  @P2 LOP3.LUT R2, R2, R25, RZ, 0x3c, !PT ;  /* 0x0000001902022212 */ /* 0x000fe200078e3cff */
[----:B------:R-:W4:Y:S04]  /*0560*/  @P3 LDG.E R23, desc[UR4][R10.64+0x48] ;  /* 0x000048040a173981 */ /* 0x000f28000c1e1900 */
[----:B------:R-:W4:Y:S01]  /*0570*/  @P4 LDG.E R25, desc[UR4][R10.64+0x54] ;  /* 0x000054040a194981 */ /* 0x000f22000c1e1900 */
[----:B--2---:R-:W-:-:S03]  /*0580*/  @P1 LOP3.LUT R5, R5, R18, RZ, 0x3c, !PT ;  /* 0x0000001205051212 */ /* 0x004fc600078e3cff */
[----:B------:R-:W2:Y:S01]  /*0590*/  @P3 LDG.E R18, desc[UR4][R10.64+0x44] ;  /* 0x000044040a123981 */ /* 0x000ea2000c1e1900 */
[----:B---3--:R-:W-:-:S03]  /*05a0*/  @P2 LOP3.LUT R5, R5, R20, RZ, 0x3c, !PT ;  /* 0x0000001405052212 */ /* 0x008fc600078e3cff */
[----:B------:R-:W3:Y:S01]  /*05b0*/  @P4 LDG.E R20, desc[UR4][R10.64+0x58] ;  /* 0x000058040a144981 */ /* 0x000ee2000c1e1900 */
[----:B----4-:R-:W-:-:S03]  /*05c0*/  @P3 LOP3.LUT R3, R3, R22, RZ, 0x3c, !PT ;  /* 0x0000001603033212 */ /* 0x010fc600078e3cff */
[----:B------:R-:W4:Y:S01]  /*05d0*/  @P4 LDG.E R22, desc[UR4][R10.64+0x60] ;  /* 0x000060040a164981 */ /* 0x000f22000c1e1900 */
[----:B------:R-:W-:Y:S02]  /*05e0*/  LOP3.LUT P0, RZ, R24, 0x80, RZ, 0xc0, !PT ;  /* 0x0000008018ff7812 */ /* 0x000fe4000780c0ff */
[----:B------:R-:W-:Y:S02]  /*05f0*/  @P5 LOP3.LUT R15, R15, R26, RZ, 0x3c, !PT ;  /* 0x0000001a0f0f5212 */ /* 0x000fe400078e3cff */
[----:B------:R-:W4:Y:S01]  /*0600*/  @P6 LDG.E R26, desc[UR4][R10.64+0x78] ;  /* 0x000078040a1a6981 */ /* 0x000f22000c1e1900 */
[----:B------:R-:W-:-:S03]  /*0610*/  @P3 LOP3.LUT R4, R4, R21, RZ, 0x3c, !PT ;  /* 0x0000001504043212 */ /* 0x000fc600078e3cff */
[----:B------:R-:W4:Y:S01]  /*0620*/  @P4 LDG.E R21, desc[UR4][R10.64+0x5c] ;  /* 0x00005c040a154981 */ /* 0x000f22000c1e1900 */
[----:B------:R-:W-:-:S03]  /*0630*/  @P3 LOP3.LUT R2, R2, R23, RZ, 0x3c, !PT ;  /* 0x0000001702023212 */ /* 0x000fc600078e3cff */
[----:B------:R-:W4:Y:S01]  /*0640*/  @P5 LDG.E R23, desc[UR4][R10.64+0x68] ;  /* 0x000068040a175981 */ /* 0x000f22000c1e1900 */
[----:B------:R-:W-:-:S03]  /*0650*/  @P4 LOP3.LUT R4, R4, R25, RZ, 0x3c, !PT ;  /* 0x0000001904044212 */ /* 0x000fc600078e3cff */
[----:B------:R-:W4:Y:S01]  /*0660*/  @P5 LDG.E R25, desc[UR4][R10.64+0x70] ;  /* 0x000070040a195981 */ /* 0x000f22000c1e1900 */
[----:B--2---:R-:W-:-:S03]  /*0670*/  @P3 LOP3.LUT R5, R5, R18, RZ, 0x3c, !PT ;  /* 0x0000001205053212 */ /* 0x004fc600078e3cff */
[----:B------:R-:W2:Y:S01]  /*0680*/  @P5 LDG.E R18, desc[UR4][R10.64+0x6c] ;  /* 0x00006c040a125981 */ /* 0x000ea2000c1e1900 */
[----:B---3--:R-:W-:-:S03]  /*0690*/  @P4 LOP3.LUT R5, R5, R20, RZ, 0x3c, !PT ;  /* 0x0000001405054212 */ /* 0x008fc600078e3cff */
[----:B------:R-:W3:Y:S01]  /*06a0*/  @P5 LDG.E R20, desc[UR4][R10.64+0x74] ;  /* 0x000074040a145981 */ /* 0x000ee2000c1e1900 */
[----:B----4-:R-:W-:-:S03]  /*06b0*/  @P4 LOP3.LUT R3, R3, R22, RZ, 0x3c, !PT ;  /* 0x0000001603034212 */ /* 0x010fc600078e3cff */
[----:B------:R-:W4:Y:S01]  /*06c0*/  @P0 LDG.E R22, desc[UR4][R10.64+0x8c] ;  /* 0x00008c040a160981 */ /* 0x000f22000c1e1900 */
[----:B------:R-:W-:-:S03]  /*06d0*/  @P6 LOP3.LUT R15, R15, R26, RZ, 0x3c, !PT ;  /* 0x0000001a0f0f6212 */ /* 0x000fc600078e3cff */
        /* <DEDUP_REMOVED lines=13> */
[----:B------:R-:W-:Y:S02]  /*07b0*/  @P6 LOP3.LUT R4, R4, R27, RZ, 0x3c, !PT ;  /* 0x0000001b04046212 */ /* 0x000fe400078e3cff */
[----:B------:R-:W-:Y:S02]  /*07c0*/  @P6 LOP3.LUT R2, R2, R21, RZ, 0x3c, !PT ;  /* 0x0000001502026212 */ /* 0x000fe400078e3cff */
[----:B------:R-:W-:Y:S02]  /*07d0*/  @P0 LOP3.LUT R4, R4, R23, RZ, 0x3c, !PT ;  /* 0x0000001704040212 */ /* 0x000fe400078e3cff */
[----:B------:R-:W-:Y:S02]  /*07e0*/  @P0 LOP3.LUT R2, R2, R25, RZ, 0x3c, !PT ;  /* 0x0000001902020212 */ /* 0x000fe400078e3cff */
[----:B--2---:R-:W-:Y:S02]  /*07f0*/  @P6 LOP3.LUT R5, R5, R18, RZ, 0x3c, !PT ;  /* 0x0000001205056212 */ /* 0x004fe400078e3cff */
[----:B---3--:R-:W-:-:S02]  /*0800*/  @P6 LOP3.LUT R3, R3, R20, RZ, 0x3c, !PT ;  /* 0x0000001403036212 */ /* 0x008fc400078e3cff */
[----:B----4-:R-:W-:Y:S02]  /*0810*/  @P0 LOP3.LUT R5, R5, R22, RZ, 0x3c, !PT ;  /* 0x0000001605050212 */ /* 0x010fe400078e3cff */
[----:B------:R-:W-:Y:S02]  /*0820*/  @P0 LOP3.LUT R3, R3, R26, RZ, 0x3c, !PT ;  /* 0x0000001a03030212 */ /* 0x000fe400078e3cff */
[----:B------:R-:W-:-:S13]  /*0830*/  R2P PR, R24.B1, 0x7f ;  /* 0x0000007f18007804 */ /* 0x000fda0000001000 */
[----:B------:R-:W2:Y:S04]  /*0840*/  @P0 LDG.E R18, desc[UR4][R10.64+0xa0] ;  /* 0x0000a0040a120981 */ /* 0x000ea8000c1e1900 */
[----:B------:R-:W3:Y:S04]  /*0850*/  @P1 LDG.E R22, desc[UR4][R10.64+0xb4] ;  /* 0x0000b4040a161981 */ /* 0x000ee8000c1e1900 */
[----:B------:R-:W4:Y:S04]  /*0860*/  @P2 LDG.E R26, desc[UR4][R10.64+0xc8] ;  /* 0x0000c8040a1a2981 */ /* 0x000f28000c1e1900 */
[----:B------:R-:W4:Y:S04]  /*0870*/  @P3 LDG.E R28, desc[UR4][R10.64+0xdc] ;  /* 0x0000dc040a1c3981 */ /* 0x000f28000c1e1900 */
[----:B------:R-:W4:Y:S04]  /*0880*/  @P0 LDG.E R23, desc[UR4][R10.64+0xa4] ;  /* 0x0000a4040a170981 */ /* 0x000f28000c1e1900 */
[----:B------:R-:W4:Y:S04]  /*0890*/  @P0 LDG.E R20, desc[UR4][R10.64+0xa8] ;  /* 0x0000a8040a140981 */ /* 0x000f28000c1e1900 */
[----:B------:R-:W4:Y:S04]  /*08a0*/  @P4 LDG.E R25, desc[UR4][R10.64+0xf0] ;  /* 0x0000f0040a194981 */ /* 0x000f28000c1e1900 */
        /* <DEDUP_REMOVED lines=21> */
[----:B------:R-:W-:Y:S02]  /*0a00*/  LOP3.LUT P0, RZ, R24, 0x8000, RZ, 0xc0, !PT ;  /* 0x0000800018ff7812 */ /* 0x000fe4000780c0ff */
[----:B----4-:R-:W-:Y:S01]  /*0a10*/  @P5 LOP3.LUT R15, R15, R26, RZ, 0x3c, !PT ;  /* 0x0000001a0f0f5212 */ /* 0x010fe200078e3cff */
[----:B------:R-:W4:Y:S04]  /*0a20*/  @P3 LDG.E R24, desc[UR4][R10.64+0xe4] ;  /* 0x0000e4040a183981 */ /* 0x000f28000c1e1900 */
[----:B------:R-:W2:Y:S01]  /*0a30*/  @P6 LDG.E R26, desc[UR4][R10.64+0x118] ;  /* 0x000118040a1a6981 */ /* 0x000ea2000c1e1900 */
        /* <DEDUP_REMOVED lines=8> */
[----:B---3--:R-:W-:-:S03]  /*0ac0*/  @P2 LOP3.LUT R3, R3, R22, RZ, 0x3c, !PT ;  /* 0x0000001603032212 */ /* 0x008fc600078e3cff */
[----:B------:R-:W3:Y:S01]  /*0ad0*/  @P4 LDG.E R22, desc[UR4][R10.64+0x100] ;  /* 0x000100040a164981 */ /* 0x000ee2000c1e1900 */
[----:B--2---:R-:W-:-:S03]  /*0ae0*/  @P6 LOP3.LUT R15, R15, R26, RZ, 0x3c, !PT ;  /* 0x0000001a0f0f6212 */ /* 0x004fc600078e3cff */
[----:B------:R-:W2:Y:S01]  /*0af0*/  @P0 LDG.E R26, desc[UR4][R10.64+0x12c] ;  /* 0x00012c040a1a0981 */ /* 0x000ea2000c1e1900 */
[----:B----4-:R-:W-:-:S03]  /*0b00*/  @P2 LOP3.LUT R2, R2, R23, RZ, 0x3c, !PT ;  /* 0x0000001702022212 */ /* 0x010fc600078e3cff */
[----:B------:R-:W4:Y:S01]  /*0b10*/  @P4 LDG.E R23, desc[UR4][R10.64+0xfc] ;  /* 0x0000fc040a174981 */ /* 0x000f22000c1e1900 */
[----:B------:R-:W-:-:S03]  /*0b20*/  @P2 LOP3.LUT R5, R5, R20, RZ, 0x3c, !PT ;  /* 0x0000001405052212 */ /* 0x000fc600078e3cff */
[----:B------:R-:W4:Y:S01]  /*0b30*/  @P4 LDG.E R20, desc[UR4][R10.64+0xf8] ;  /* 0x0000f8040a144981 */ /* 0x000f22000c1e1900 */
[----:B------:R-:W-:Y:S02]  /*0b40*/  @P3 LOP3.LUT R2, R2, R27, RZ, 0x3c, !PT ;  /* 0x0000001b02023212 */ /* 0x000fe400078e3cff */
[----:B------:R-:W-:Y:S01]  /*0b50*/  @P3 LOP3.LUT R4, R4, R25, RZ, 0x3c, !PT ;  /* 0x0000001904043212 */ /* 0x000fe200078e3cff */
[----:B------:R-:W4:Y:S01]  /*0b60*/  @P5 LDG.E R27, desc[UR4][R10.64+0x110] ;  /* 0x000110040a1b5981 */ /* 0x000f22000c1e1900 */
[----:B------:R-:W-:-:S03]  /*0b70*/  @P3 LOP3.LUT R5, R5, R24, RZ, 0x3c, !PT ;  /* 0x0000001805053212 */ /* 0x000fc600078e3cff */
[----:B------:R-:W4:Y:S04]  /*0b80*/  @P5 LDG.E R25, desc[UR4][R10.64+0x108] ;  /* 0x000108040a195981 */ /* 0x000f28000c1e1900 */
        /* <DEDUP_REMOVED lines=19> */
[----:B------:R-:W-:-:S05]  /*0cc0*/  VIADD R19, R19, 0x10 ;  /* 0x0000001013137836 */ /* 0x000fca0000000000 */
[----:B------:R-:W-:Y:S02]  /*0cd0*/  ISETP.NE.AND P1, PT, R19, 0x20, PT ;  /* 0x000000201300780c */ /* 0x000fe40003f25270 */
[----:B------:R-:W-:Y:S02]  /*0ce0*/  @P5 LOP3.LUT R3, R3, R18, RZ, 0x3c, !PT ;  /* 0x0000001203035212 */ /* 0x000fe400078e3cff */
[----:B------:R-:W-:Y:S02]  /*0cf0*/  @P6 LOP3.LUT R4, R4, R21, RZ, 0x3c, !PT ;  /* 0x0000001504046212 */ /* 0x000fe400078e3cff */
[----:B---3--:R-:W-:-:S04]  /*0d00*/  @P6 LOP3.LUT R3, R3, R22, RZ, 0x3c, !PT ;  /* 0x0000001603036212 */ /* 0x008fc800078e3cff */
[----:B--2---:R-:W-:Y:S02]  /*0d10*/  @P0 LOP3.LUT R3, R3, R26, RZ, 0x3c, !PT ;  /* 0x0000001a03030212 */ /* 0x004fe400078e3cff */
[----:B----4-:R-:W-:Y:S02]  /*0d20*/  @P6 LOP3.LUT R2, R2, R23, RZ, 0x3c, !PT ;  /* 0x0000001702026212 */ /* 0x010fe400078e3cff */
[----:B------:R-:W-:Y:S02]  /*0d30*/  @P6 LOP3.LUT R5, R5, R20, RZ, 0x3c, !PT ;  /* 0x0000001405056212 */ /* 0x000fe400078e3cff */
[----:B------:R-:W-:Y:S02]  /*0d40*/  @P0 LOP3.LUT R2, R2, R27, RZ, 0x3c, !PT ;  /* 0x0000001b02020212 */ /* 0x000fe400078e3cff */
[----:B------:R-:W-:Y:S02]  /*0d50*/  @P0 LOP3.LUT R4, R4, R25, RZ, 0x3c, !PT ;  /* 0x0000001904040212 */ /* 0x000fe400078e3cff */
[----:B------:R-:W-:Y:S01]  /*0d60*/  @P0 LOP3.LUT R5, R5, R24, RZ, 0x3c, !PT ;  /* 0x0000001805050212 */ /* 0x000fe200078e3cff */
[----:B------:R-:W-:Y:S06]  /*0d70*/  @P1 BRA `(.L_x_56) ;  /* 0xfffffff400481947 */ /* 0x000fec000383ffff */
[----:B------:R-:W-:-:S05]  /*0d80*/  VIADD R17, R17, 0x1 ;  /* 0x0000000111117836 */ /* 0x000fca0000000000 */
[----:B------:R-:W-:-:S13]  /*0d90*/  ISETP.NE.AND P0, PT, R17, 0x5, PT ;  /* 0x000000051100780c */ /* 0x000fda0003f05270 */
[----:B------:R-:W-:Y:S05]  /*0da0*/  @P0 BRA `(.L_x_57) ;  /* 0xfffffff400300947 */ /* 0x000fea000383ffff */
[----:B------:R1:W-:Y:S01]  /*0db0*/  STG.E.64 desc[UR4][R6.64+0x8], R4 ;  /* 0x0000080406007986 */ /* 0x0003e2000c101b04 */
[----:B------:R-:W-:Y:S01]  /*0dc0*/  VIADD R14, R14, 0x1 ;  /* 0x000000010e0e7836 */ /* 0x000fe20000000000 */
[----:B------:R-:W-:Y:S02]  /*0dd0*/  LOP3.LUT R11, R13, 0x3, RZ, 0xc0, !PT ;  /* 0x000000030d0b7812 */ /* 0x000fe400078ec0ff */
[----:B------:R1:W-:Y:S02]  /*0de0*/  STG.E.64 desc[UR4][R6.64+0x10], R2 ;  /* 0x0000100206007986 */ /* 0x0003e4000c101b04 */
[----:B------:R-:W-:Y:S02]  /*0df0*/  ISETP.GE.U32.AND P0, PT, R14, R11, PT ;  /* 0x0000000b0e00720c */ /* 0x000fe40003f06070 */
[----:B------:R1:W-:Y:S11]  /*0e00*/  STG.E desc[UR4][R6.64+0x4], R15 ;  /* 0x0000040f06007986 */ /* 0x0003f6000c101904 */
[----:B------:R-:W-:Y:S05]  /*0e10*/  @!P0 BRA `(.L_x_58) ;  /* 0xfffffff400048947 */ /* 0x000fea000383ffff */
.L_x_55:
[----:B------:R-:W-:Y:S05]  /*0e20*/  BSYNC.RECONVERGENT B1 ;  /* 0x0000000000017941 */ /* 0x000fea0003800200 */
.L_x_54:
[C---:B------:R-:W-:Y:S01]  /*0e30*/  ISETP.GT.U32.AND P0, PT, R13.reuse, 0x3, PT ;  /* 0x000000030d00780c */ /* 0x040fe20003f04070 */
[----:B------:R-:W-:Y:S01]  /*0e40*/  VIADD R12, R12, 0x1 ;  /* 0x000000010c0c7836 */ /* 0x000fe20000000000 */
[--C-:B------:R-:W-:Y:S02]  /*0e50*/  SHF.R.U64 R13, R13, 0x2, R0.reuse ;  /* 0x000000020d0d7819 */ /* 0x100fe40000001200 */
[----:B------:R-:W-:Y:S02]  /*0e60*/  ISETP.GT.U32.AND.EX P0, PT, R0, RZ, PT, P0 ;  /* 0x000000ff0000720c */ /* 0x000fe40003f04100 */
[----:B------:R-:W-:-:S11]  /*0e70*/  SHF.R.U32.HI R0, RZ, 0x2, R0 ;  /* 0x00000002ff007819 */ /* 0x000fd60000011600 */
[----:B------:R-:W-:Y:S05]  /*0e80*/  @P0 BRA `(.L_x_59) ;  /* 0xfffffff000c80947 */ /* 0x000fea000383ffff */
.L_x_53:
[----:B------:R-:W-:Y:S05]  /*0e90*/  BSYNC.RECONVERGENT B0 ;  /* 0x0000000000007941 */ /* 0x000fea0003800200 */
.L_x_52:
[----:B------:R-:W-:Y:S04]  /*0ea0*/  STG.E.64 desc[UR4][R6.64+0x18], RZ ;  /* 0x000018ff06007986 */ /* 0x000fe8000c101b04 */
[----:B------:R-:W-:Y:S04]  /*0eb0*/  STG.E desc[UR4][R6.64+0x20], RZ ;  /* 0x000020ff06007986 */ /* 0x000fe8000c101904 */
[----:B------:R-:W-:Y:S01]  /*0ec0*/  STG.E.64 desc[UR4][R6.64+0x28], RZ ;  /* 0x000028ff06007986 */ /* 0x000fe2000c101b04 */
[----:B------:R-:W-:Y:S05]  /*0ed0*/  EXIT ;  /* 0x000000000000794d */ /* 0x000fea0003800000 */
.L_x_60:
        /* <DEDUP_REMOVED lines=10> */
.L_x_66:


//--------------------- .nv.global.init           --------------------------
	.section	.nv.global.init,"aw",@progbits
	.align	16
.nv.global.init:
	.type		__cudart_sin_cos_coeffs,@object
	.size		__cudart_sin_cos_coeffs,(__cudart_i2opi_d - __cudart_sin_cos_coeffs)
__cudart_sin_cos_coeffs:
        /*0000*/ 	.byte	0x46, 0xd2, 0xb0, 0x2c, 0xf1, 0xe5, 0x5a, 0xbe, 0x92, 0xe3, 0xac, 0x69, 0xe3, 0x1d, 0xc7, 0x3e
        /*0010*/ 	.byte	0xa1, 0x62, 0xdb, 0x19, 0xa0, 0x01, 0x2a, 0xbf, 0x18, 0x08, 0x11, 0x11, 0x11, 0x11, 0x81, 0x3f
        /*0020*/ 	.byte	0x54, 0x55, 0x55, 0x55, 0x55, 0x55, 0xc5, 0xbf, 0x00, 0x00, 0x00, 0x00, 0x00, 0x00, 0x00, 0x00
        /*0030*/ 	.byte	0x00, 0x00, 0x00, 0x00, 0x00, 0x00, 0x00, 0x00, 0x64, 0x81, 0xfd, 0x20, 0x83, 0xff, 0xa8, 0xbd
        /*0040*/ 	.byte	0x28, 0x85, 0xef, 0xc1, 0xa7, 0xee, 0x21, 0x3e, 0xd9, 0xe6, 0x06, 0x8e, 0x4f, 0x7e, 0x92, 0xbe
        /*0050*/ 	.byte	0xe9, 0xbc, 0xdd, 0x19, 0xa0, 0x01, 0xfa, 0x3e, 0x47, 0x5d, 0xc1, 0x16, 0x6c, 0xc1, 0x56, 0xbf
        /*0060*/ 	.byte	0x51, 0x55, 0x55, 0x55, 0x55, 0x55, 0xa5, 0x3f, 0x00, 0x00, 0x00, 0x00, 0x00, 0x00, 0xe0, 0xbf
        /*0070*/ 	.byte	0x00, 0x00, 0x00, 0x00, 0x00, 0x00, 0xf0, 0x3f, 0x00, 0x00, 0x00, 0x00, 0x00, 0x00, 0x00, 0x00
	.type		__cudart_i2opi_d,@object
	.size		__cudart_i2opi_d,(mrg32k3aM1SubSeq - __cudart_i2opi_d)
__cudart_i2opi_d:
        /* <DEDUP_REMOVED lines=9> */
	.type		mrg32k3aM1SubSeq,@object
	.size		mrg32k3aM1SubSeq,(mrg32k3aM2SubSeq - mrg32k3aM1SubSeq)
mrg32k3aM1SubSeq:
        /* <DEDUP_REMOVED lines=126> */
	.type		mrg32k3aM2SubSeq,@object
	.size		mrg32k3aM2SubSeq,(mrg32k3aM1 - mrg32k3aM2SubSeq)
mrg32k3aM2SubSeq:
        /* <DEDUP_REMOVED lines=126> */
	.type		mrg32k3aM1,@object
	.size		mrg32k3aM1,(mrg32k3aM1Seq - mrg32k3aM1)
mrg32k3aM1:
        /* <DEDUP_REMOVED lines=144> */
	.type		mrg32k3aM1Seq,@object
	.size		mrg32k3aM1Seq,(mrg32k3aM2 - mrg32k3aM1Seq)
mrg32k3aM1Seq:
        /* <DEDUP_REMOVED lines=144> */
	.type		mrg32k3aM2,@object
	.size		mrg32k3aM2,(mrg32k3aM2Seq - mrg32k3aM2)
mrg32k3aM2:
        /* <DEDUP_REMOVED lines=144> */
	.type		mrg32k3aM2Seq,@object
	.size		mrg32k3aM2Seq,(precalc_xorwow_matrix - mrg32k3aM2Seq)
mrg32k3aM2Seq:
        /* <DEDUP_REMOVED lines=144> */
	.type		precalc_xorwow_matrix,@object
	.size		precalc_xorwow_matrix,(precalc_xorwow_offset_matrix - precalc_xorwow_matrix)
precalc_xorwow_matrix:
        /* <DEDUP_REMOVED lines=6400> */
	.type		precalc_xorwow_offset_matrix,@object
	.size		precalc_xorwow_offset_matrix,(.L_1 - precalc_xorwow_offset_matrix)
precalc_xorwow_offset_matrix:
        /* <DEDUP_REMOVED lines=6400> */
.L_1:


//--------------------- .nv.shared.reserved.0     --------------------------
	.section	.nv.shared.reserved.0,"aw",@nobits
	.weak		__nv_reservedSMEM_offset_0_alias
	.size		__nv_reservedSMEM_offset_0_alias, 0, 64
	.other		__nv_reservedSMEM_offset_0_alias,@"STO_CUDA_RESERVED_SHARED STV_DEFAULT"
__nv_reservedSMEM_offset_0_alias:
	.zero		0
	.zero		64


//--------------------- .nv.constant0._Z18ray_tracing_kernelPd6vectorddS0_diiP17curandStateXORWOWPi --------------------------
	.section	.nv.constant0._Z18ray_tracing_kernelPd6vectorddS0_diiP17curandStateXORWOWPi,"a",@progbits
	.sectionflags	@""
	.align	4
.nv.constant0._Z18ray_tracing_kernelPd6vectorddS0_diiP17curandStateXORWOWPi:
	.zero		1000


//--------------------- .nv.constant0._Z12setup_kernelP17curandStateXORWOWm --------------------------
	.section	.nv.constant0._Z12setup_kernelP17curandStateXORWOWm,"a",@progbits
	.sectionflags	@""
	.align	4
.nv.constant0._Z12setup_kernelP17curandStateXORWOWm:
	.zero		912


//--------------------- SYMBOLS --------------------------

	.type		.nv.reservedSmem.offset0,@object
	.size		.nv.reservedSmem.offset0,0x4
